//
// Generated by NVIDIA NVVM Compiler
//
// Compiler Build ID: CL-36424714
// Cuda compilation tools, release 13.0, V13.0.88
// Based on NVVM 20.0.0
//

.version 9.0
.target sm_100
.address_size 64

	// .globl	_Z17sumMatrixOnGPU15DPiS_S_ii
.extern .func  (.param .b32 func_retval0) vprintf
(
	.param .b64 vprintf_param_0,
	.param .b64 vprintf_param_1
)
;
.global .align 1 .b8 $str[107] = {84, 104, 114, 101, 97, 100, 95, 105, 100, 32, 40, 37, 50, 100, 44, 32, 37, 50, 100, 41, 32, 98, 108, 111, 99, 107, 95, 105, 100, 32, 40, 37, 50, 100, 32, 37, 50, 100, 41, 32, 99, 111, 111, 114, 100, 105, 110, 97, 116, 101, 32, 40, 37, 50, 100, 32, 37, 50, 100, 41, 32, 103, 108, 111, 98, 97, 108, 32, 105, 110, 100, 101, 120, 32, 37, 50, 100, 44, 32, 118, 97, 108, 117, 101, 32, 37, 50, 100, 32, 68, 105, 109, 83, 105, 122, 101, 40, 37, 50, 100, 44, 37, 50, 100, 41, 10};

.visible .entry _Z17sumMatrixOnGPU15DPiS_S_ii(
	.param .u64 .ptr .align 1 _Z17sumMatrixOnGPU15DPiS_S_ii_param_0,
	.param .u64 .ptr .align 1 _Z17sumMatrixOnGPU15DPiS_S_ii_param_1,
	.param .u64 .ptr .align 1 _Z17sumMatrixOnGPU15DPiS_S_ii_param_2,
	.param .u32 _Z17sumMatrixOnGPU15DPiS_S_ii_param_3,
	.param .u32 _Z17sumMatrixOnGPU15DPiS_S_ii_param_4
)
{
	.reg .pred 	%p<4>;
	.reg .b32 	%r<12>;
	.reg .b64 	%rd<11>;

	ld.param.u64 	%rd1, [_Z17sumMatrixOnGPU15DPiS_S_ii_param_0];
	ld.param.u64 	%rd2, [_Z17sumMatrixOnGPU15DPiS_S_ii_param_1];
	ld.param.u64 	%rd3, [_Z17sumMatrixOnGPU15DPiS_S_ii_param_2];
	ld.param.u32 	%r2, [_Z17sumMatrixOnGPU15DPiS_S_ii_param_3];
	ld.param.u32 	%r3, [_Z17sumMatrixOnGPU15DPiS_S_ii_param_4];
	mov.u32 	%r4, %tid.x;
	mov.u32 	%r5, %ctaid.x;
	mov.u32 	%r6, %ntid.x;
	mad.lo.s32 	%r7, %r5, %r6, %r4;
	mov.u32 	%r8, %ctaid.y;
	mad.lo.s32 	%r1, %r2, %r8, %r7;
	setp.ge.u32 	%p1, %r7, %r2;
	setp.ge.u32 	%p2, %r8, %r3;
	or.pred  	%p3, %p1, %p2;
	@%p3 bra 	$L__BB0_2;
	cvta.to.global.u64 	%rd4, %rd1;
	cvta.to.global.u64 	%rd5, %rd2;
	cvta.to.global.u64 	%rd6, %rd3;
	mul.wide.u32 	%rd7, %r1, 4;
	add.s64 	%rd8, %rd4, %rd7;
	ld.global.u32 	%r9, [%rd8];
	add.s64 	%rd9, %rd5, %rd7;
	ld.global.u32 	%r10, [%rd9];
	add.s32 	%r11, %r10, %r9;
	add.s64 	%rd10, %rd6, %rd7;
	st.global.u32 	[%rd10], %r11;
$L__BB0_2:
	ret;

}
	// .globl	_Z16sumMatrixOnGPU2DPiS_S_ii
.visible .entry _Z16sumMatrixOnGPU2DPiS_S_ii(
	.param .u64 .ptr .align 1 _Z16sumMatrixOnGPU2DPiS_S_ii_param_0,
	.param .u64 .ptr .align 1 _Z16sumMatrixOnGPU2DPiS_S_ii_param_1,
	.param .u64 .ptr .align 1 _Z16sumMatrixOnGPU2DPiS_S_ii_param_2,
	.param .u32 _Z16sumMatrixOnGPU2DPiS_S_ii_param_3,
	.param .u32 _Z16sumMatrixOnGPU2DPiS_S_ii_param_4
)
{
	.reg .pred 	%p<4>;
	.reg .b32 	%r<17>;
	.reg .b64 	%rd<11>;

	ld.param.u64 	%rd1, [_Z16sumMatrixOnGPU2DPiS_S_ii_param_0];
	ld.param.u64 	%rd2, [_Z16sumMatrixOnGPU2DPiS_S_ii_param_1];
	ld.param.u64 	%rd3, [_Z16sumMatrixOnGPU2DPiS_S_ii_param_2];
	ld.param.u32 	%r2, [_Z16sumMatrixOnGPU2DPiS_S_ii_param_3];
	ld.param.u32 	%r3, [_Z16sumMatrixOnGPU2DPiS_S_ii_param_4];
	mov.u32 	%r5, %tid.x;
	mov.u32 	%r6, %ctaid.x;
	mov.u32 	%r7, %ntid.x;
	mad.lo.s32 	%r8, %r6, %r7, %r5;
	mov.u32 	%r9, %tid.y;
	mov.u32 	%r10, %ctaid.y;
	mov.u32 	%r11, %ntid.y;
	mad.lo.s32 	%r12, %r10, %r11, %r9;
	mad.lo.s32 	%r1, %r2, %r12, %r8;
	setp.ge.u32 	%p1, %r8, %r2;
	setp.ge.u32 	%p2, %r12, %r3;
	or.pred  	%p3, %p1, %p2;
	@%p3 bra 	$L__BB1_2;
	cvta.to.global.u64 	%rd4, %rd1;
	cvta.to.global.u64 	%rd5, %rd2;
	cvta.to.global.u64 	%rd6, %rd3;
	mul.wide.u32 	%rd7, %r1, 4;
	add.s64 	%rd8, %rd4, %rd7;
	ld.global.u32 	%r14, [%rd8];
	add.s64 	%rd9, %rd5, %rd7;
	ld.global.u32 	%r15, [%rd9];
	add.s32 	%r16, %r15, %r14;
	add.s64 	%rd10, %rd6, %rd7;
	st.global.u32 	[%rd10], %r16;
$L__BB1_2:
	ret;

}
	// .globl	_Z16sumMatrixOnGPU1DPiS_S_ii
.visible .entry _Z16sumMatrixOnGPU1DPiS_S_ii(
	.param .u64 .ptr .align 1 _Z16sumMatrixOnGPU1DPiS_S_ii_param_0,
	.param .u64 .ptr .align 1 _Z16sumMatrixOnGPU1DPiS_S_ii_param_1,
	.param .u64 .ptr .align 1 _Z16sumMatrixOnGPU1DPiS_S_ii_param_2,
	.param .u32 _Z16sumMatrixOnGPU1DPiS_S_ii_param_3,
	.param .u32 _Z16sumMatrixOnGPU1DPiS_S_ii_param_4
)
{
	.reg .pred 	%p<12>;
	.reg .b32 	%r<125>;
	.reg .b64 	%rd<101>;

	ld.param.u64 	%rd4, [_Z16sumMatrixOnGPU1DPiS_S_ii_param_0];
	ld.param.u64 	%rd5, [_Z16sumMatrixOnGPU1DPiS_S_ii_param_1];
	ld.param.u64 	%rd6, [_Z16sumMatrixOnGPU1DPiS_S_ii_param_2];
	ld.param.u32 	%r23, [_Z16sumMatrixOnGPU1DPiS_S_ii_param_3];
	ld.param.u32 	%r24, [_Z16sumMatrixOnGPU1DPiS_S_ii_param_4];
	cvta.to.global.u64 	%rd1, %rd6;
	cvta.to.global.u64 	%rd2, %rd5;
	cvta.to.global.u64 	%rd3, %rd4;
	mov.u32 	%r25, %tid.x;
	mov.u32 	%r26, %ctaid.x;
	mov.u32 	%r27, %ntid.x;
	mad.lo.s32 	%r1, %r26, %r27, %r25;
	setp.ge.u32 	%p1, %r1, %r23;
	setp.lt.s32 	%p2, %r24, 1;
	or.pred  	%p3, %p1, %p2;
	@%p3 bra 	$L__BB2_13;
	and.b32  	%r2, %r24, 15;
	setp.lt.u32 	%p4, %r24, 16;
	mov.b32 	%r121, 0;
	@%p4 bra 	$L__BB2_4;
	and.b32  	%r121, %r24, 2147483632;
	neg.s32 	%r119, %r121;
	shl.b32 	%r5, %r23, 4;
	mul.wide.s32 	%rd11, %r23, 4;
	mov.u32 	%r118, %r1;
$L__BB2_3:
	.pragma "nounroll";
	mul.wide.s32 	%rd7, %r118, 4;
	add.s64 	%rd8, %rd3, %rd7;
	ld.global.u32 	%r29, [%rd8];
	add.s64 	%rd9, %rd2, %rd7;
	ld.global.u32 	%r30, [%rd9];
	add.s32 	%r31, %r30, %r29;
	add.s64 	%rd10, %rd1, %rd7;
	st.global.u32 	[%rd10], %r31;
	add.s64 	%rd12, %rd8, %rd11;
	ld.global.u32 	%r32, [%rd12];
	add.s64 	%rd13, %rd9, %rd11;
	ld.global.u32 	%r33, [%rd13];
	add.s32 	%r34, %r33, %r32;
	add.s64 	%rd14, %rd10, %rd11;
	st.global.u32 	[%rd14], %r34;
	add.s64 	%rd15, %rd12, %rd11;
	ld.global.u32 	%r35, [%rd15];
	add.s64 	%rd16, %rd13, %rd11;
	ld.global.u32 	%r36, [%rd16];
	add.s32 	%r37, %r36, %r35;
	add.s64 	%rd17, %rd14, %rd11;
	st.global.u32 	[%rd17], %r37;
	add.s64 	%rd18, %rd15, %rd11;
	ld.global.u32 	%r38, [%rd18];
	add.s64 	%rd19, %rd16, %rd11;
	ld.global.u32 	%r39, [%rd19];
	add.s32 	%r40, %r39, %r38;
	add.s64 	%rd20, %rd17, %rd11;
	st.global.u32 	[%rd20], %r40;
	add.s64 	%rd21, %rd18, %rd11;
	ld.global.u32 	%r41, [%rd21];
	add.s64 	%rd22, %rd19, %rd11;
	ld.global.u32 	%r42, [%rd22];
	add.s32 	%r43, %r42, %r41;
	add.s64 	%rd23, %rd20, %rd11;
	st.global.u32 	[%rd23], %r43;
	add.s64 	%rd24, %rd21, %rd11;
	ld.global.u32 	%r44, [%rd24];
	add.s64 	%rd25, %rd22, %rd11;
	ld.global.u32 	%r45, [%rd25];
	add.s32 	%r46, %r45, %r44;
	add.s64 	%rd26, %rd23, %rd11;
	st.global.u32 	[%rd26], %r46;
	add.s64 	%rd27, %rd24, %rd11;
	ld.global.u32 	%r47, [%rd27];
	add.s64 	%rd28, %rd25, %rd11;
	ld.global.u32 	%r48, [%rd28];
	add.s32 	%r49, %r48, %r47;
	add.s64 	%rd29, %rd26, %rd11;
	st.global.u32 	[%rd29], %r49;
	add.s64 	%rd30, %rd27, %rd11;
	ld.global.u32 	%r50, [%rd30];
	add.s64 	%rd31, %rd28, %rd11;
	ld.global.u32 	%r51, [%rd31];
	add.s32 	%r52, %r51, %r50;
	add.s64 	%rd32, %rd29, %rd11;
	st.global.u32 	[%rd32], %r52;
	add.s64 	%rd33, %rd30, %rd11;
	ld.global.u32 	%r53, [%rd33];
	add.s64 	%rd34, %rd31, %rd11;
	ld.global.u32 	%r54, [%rd34];
	add.s32 	%r55, %r54, %r53;
	add.s64 	%rd35, %rd32, %rd11;
	st.global.u32 	[%rd35], %r55;
	add.s64 	%rd36, %rd33, %rd11;
	ld.global.u32 	%r56, [%rd36];
	add.s64 	%rd37, %rd34, %rd11;
	ld.global.u32 	%r57, [%rd37];
	add.s32 	%r58, %r57, %r56;
	add.s64 	%rd38, %rd35, %rd11;
	st.global.u32 	[%rd38], %r58;
	add.s64 	%rd39, %rd36, %rd11;
	ld.global.u32 	%r59, [%rd39];
	add.s64 	%rd40, %rd37, %rd11;
	ld.global.u32 	%r60, [%rd40];
	add.s32 	%r61, %r60, %r59;
	add.s64 	%rd41, %rd38, %rd11;
	st.global.u32 	[%rd41], %r61;
	add.s64 	%rd42, %rd39, %rd11;
	ld.global.u32 	%r62, [%rd42];
	add.s64 	%rd43, %rd40, %rd11;
	ld.global.u32 	%r63, [%rd43];
	add.s32 	%r64, %r63, %r62;
	add.s64 	%rd44, %rd41, %rd11;
	st.global.u32 	[%rd44], %r64;
	add.s64 	%rd45, %rd42, %rd11;
	ld.global.u32 	%r65, [%rd45];
	add.s64 	%rd46, %rd43, %rd11;
	ld.global.u32 	%r66, [%rd46];
	add.s32 	%r67, %r66, %r65;
	add.s64 	%rd47, %rd44, %rd11;
	st.global.u32 	[%rd47], %r67;
	add.s64 	%rd48, %rd45, %rd11;
	ld.global.u32 	%r68, [%rd48];
	add.s64 	%rd49, %rd46, %rd11;
	ld.global.u32 	%r69, [%rd49];
	add.s32 	%r70, %r69, %r68;
	add.s64 	%rd50, %rd47, %rd11;
	st.global.u32 	[%rd50], %r70;
	add.s64 	%rd51, %rd48, %rd11;
	ld.global.u32 	%r71, [%rd51];
	add.s64 	%rd52, %rd49, %rd11;
	ld.global.u32 	%r72, [%rd52];
	add.s32 	%r73, %r72, %r71;
	add.s64 	%rd53, %rd50, %rd11;
	st.global.u32 	[%rd53], %r73;
	add.s64 	%rd54, %rd51, %rd11;
	ld.global.u32 	%r74, [%rd54];
	add.s64 	%rd55, %rd52, %rd11;
	ld.global.u32 	%r75, [%rd55];
	add.s32 	%r76, %r75, %r74;
	add.s64 	%rd56, %rd53, %rd11;
	st.global.u32 	[%rd56], %r76;
	add.s32 	%r119, %r119, 16;
	add.s32 	%r118, %r118, %r5;
	setp.ne.s32 	%p5, %r119, 0;
	@%p5 bra 	$L__BB2_3;
$L__BB2_4:
	setp.eq.s32 	%p6, %r2, 0;
	@%p6 bra 	$L__BB2_13;
	and.b32  	%r11, %r24, 7;
	setp.lt.u32 	%p7, %r2, 8;
	@%p7 bra 	$L__BB2_7;
	mad.lo.s32 	%r77, %r121, %r23, %r1;
	mul.wide.s32 	%rd57, %r77, 4;
	add.s64 	%rd58, %rd3, %rd57;
	ld.global.u32 	%r78, [%rd58];
	add.s64 	%rd59, %rd2, %rd57;
	ld.global.u32 	%r79, [%rd59];
	add.s32 	%r80, %r79, %r78;
	add.s64 	%rd60, %rd1, %rd57;
	st.global.u32 	[%rd60], %r80;
	mul.wide.s32 	%rd61, %r23, 4;
	add.s64 	%rd62, %rd58, %rd61;
	ld.global.u32 	%r81, [%rd62];
	add.s64 	%rd63, %rd59, %rd61;
	ld.global.u32 	%r82, [%rd63];
	add.s32 	%r83, %r82, %r81;
	add.s64 	%rd64, %rd60, %rd61;
	st.global.u32 	[%rd64], %r83;
	add.s64 	%rd65, %rd62, %rd61;
	ld.global.u32 	%r84, [%rd65];
	add.s64 	%rd66, %rd63, %rd61;
	ld.global.u32 	%r85, [%rd66];
	add.s32 	%r86, %r85, %r84;
	add.s64 	%rd67, %rd64, %rd61;
	st.global.u32 	[%rd67], %r86;
	add.s64 	%rd68, %rd65, %rd61;
	ld.global.u32 	%r87, [%rd68];
	add.s64 	%rd69, %rd66, %rd61;
	ld.global.u32 	%r88, [%rd69];
	add.s32 	%r89, %r88, %r87;
	add.s64 	%rd70, %rd67, %rd61;
	st.global.u32 	[%rd70], %r89;
	add.s64 	%rd71, %rd68, %rd61;
	ld.global.u32 	%r90, [%rd71];
	add.s64 	%rd72, %rd69, %rd61;
	ld.global.u32 	%r91, [%rd72];
	add.s32 	%r92, %r91, %r90;
	add.s64 	%rd73, %rd70, %rd61;
	st.global.u32 	[%rd73], %r92;
	add.s64 	%rd74, %rd71, %rd61;
	ld.global.u32 	%r93, [%rd74];
	add.s64 	%rd75, %rd72, %rd61;
	ld.global.u32 	%r94, [%rd75];
	add.s32 	%r95, %r94, %r93;
	add.s64 	%rd76, %rd73, %rd61;
	st.global.u32 	[%rd76], %r95;
	add.s64 	%rd77, %rd74, %rd61;
	ld.global.u32 	%r96, [%rd77];
	add.s64 	%rd78, %rd75, %rd61;
	ld.global.u32 	%r97, [%rd78];
	add.s32 	%r98, %r97, %r96;
	add.s64 	%rd79, %rd76, %rd61;
	st.global.u32 	[%rd79], %r98;
	add.s64 	%rd80, %rd77, %rd61;
	ld.global.u32 	%r99, [%rd80];
	add.s64 	%rd81, %rd78, %rd61;
	ld.global.u32 	%r100, [%rd81];
	add.s32 	%r101, %r100, %r99;
	add.s64 	%rd82, %rd79, %rd61;
	st.global.u32 	[%rd82], %r101;
	add.s32 	%r121, %r121, 8;
$L__BB2_7:
	setp.eq.s32 	%p8, %r11, 0;
	@%p8 bra 	$L__BB2_13;
	and.b32  	%r14, %r24, 3;
	setp.lt.u32 	%p9, %r11, 4;
	@%p9 bra 	$L__BB2_10;
	mad.lo.s32 	%r102, %r121, %r23, %r1;
	mul.wide.s32 	%rd83, %r102, 4;
	add.s64 	%rd84, %rd3, %rd83;
	ld.global.u32 	%r103, [%rd84];
	add.s64 	%rd85, %rd2, %rd83;
	ld.global.u32 	%r104, [%rd85];
	add.s32 	%r105, %r104, %r103;
	add.s64 	%rd86, %rd1, %rd83;
	st.global.u32 	[%rd86], %r105;
	mul.wide.s32 	%rd87, %r23, 4;
	add.s64 	%rd88, %rd84, %rd87;
	ld.global.u32 	%r106, [%rd88];
	add.s64 	%rd89, %rd85, %rd87;
	ld.global.u32 	%r107, [%rd89];
	add.s32 	%r108, %r107, %r106;
	add.s64 	%rd90, %rd86, %rd87;
	st.global.u32 	[%rd90], %r108;
	add.s64 	%rd91, %rd88, %rd87;
	ld.global.u32 	%r109, [%rd91];
	add.s64 	%rd92, %rd89, %rd87;
	ld.global.u32 	%r110, [%rd92];
	add.s32 	%r111, %r110, %r109;
	add.s64 	%rd93, %rd90, %rd87;
	st.global.u32 	[%rd93], %r111;
	add.s64 	%rd94, %rd91, %rd87;
	ld.global.u32 	%r112, [%rd94];
	add.s64 	%rd95, %rd92, %rd87;
	ld.global.u32 	%r113, [%rd95];
	add.s32 	%r114, %r113, %r112;
	add.s64 	%rd96, %rd93, %rd87;
	st.global.u32 	[%rd96], %r114;
	add.s32 	%r121, %r121, 4;
$L__BB2_10:
	setp.eq.s32 	%p10, %r14, 0;
	@%p10 bra 	$L__BB2_13;
	mad.lo.s32 	%r124, %r121, %r23, %r1;
	neg.s32 	%r123, %r14;
$L__BB2_12:
	.pragma "nounroll";
	mul.wide.s32 	%rd97, %r124, 4;
	add.s64 	%rd98, %rd3, %rd97;
	ld.global.u32 	%r115, [%rd98];
	add.s64 	%rd99, %rd2, %rd97;
	ld.global.u32 	%r116, [%rd99];
	add.s32 	%r117, %r116, %r115;
	add.s64 	%rd100, %rd1, %rd97;
	st.global.u32 	[%rd100], %r117;
	add.s32 	%r124, %r124, %r23;
	add.s32 	%r123, %r123, 1;
	setp.ne.s32 	%p11, %r123, 0;
	@%p11 bra 	$L__BB2_12;
$L__BB2_13:
	ret;

}
	// .globl	_Z16printThreadIndexPiii
.visible .entry _Z16printThreadIndexPiii(
	.param .u64 .ptr .align 1 _Z16printThreadIndexPiii_param_0,
	.param .u32 _Z16printThreadIndexPiii_param_1,
	.param .u32 _Z16printThreadIndexPiii_param_2
)
{
	.local .align 8 .b8 	__local_depot3[40];
	.reg .b64 	%SP;
	.reg .b64 	%SPL;
	.reg .b32 	%r<14>;
	.reg .b64 	%rd<9>;

	mov.u64 	%SPL, __local_depot3;
	cvta.local.u64 	%SP, %SPL;
	ld.param.u64 	%rd1, [_Z16printThreadIndexPiii_param_0];
	ld.param.u32 	%r1, [_Z16printThreadIndexPiii_param_1];
	cvta.to.global.u64 	%rd2, %rd1;
	add.u64 	%rd3, %SP, 0;
	add.u64 	%rd4, %SPL, 0;
	mov.u32 	%r2, %tid.x;
	mov.u32 	%r3, %ctaid.x;
	mov.u32 	%r4, %ntid.x;
	mad.lo.s32 	%r5, %r3, %r4, %r2;
	mov.u32 	%r6, %tid.y;
	mov.u32 	%r7, %ctaid.y;
	mov.u32 	%r8, %ntid.y;
	mad.lo.s32 	%r9, %r7, %r8, %r6;
	mad.lo.s32 	%r10, %r1, %r9, %r5;
	mul.wide.u32 	%rd5, %r10, 4;
	add.s64 	%rd6, %rd2, %rd5;
	ld.global.u32 	%r11, [%rd6];
	st.local.v2.u32 	[%rd4], {%r2, %r6};
	st.local.v2.u32 	[%rd4+8], {%r3, %r7};
	st.local.v2.u32 	[%rd4+16], {%r5, %r9};
	st.local.v2.u32 	[%rd4+24], {%r10, %r11};
	st.local.v2.u32 	[%rd4+32], {%r4, %r8};
	mov.u64 	%rd7, $str;
	cvta.global.u64 	%rd8, %rd7;
	{ // callseq 0, 0
	.param .b64 param0;
	st.param.b64 	[param0], %rd8;
	.param .b64 param1;
	st.param.b64 	[param1], %rd3;
	.param .b32 retval0;
	call.uni (retval0), 
	vprintf, 
	(
	param0, 
	param1
	);
	ld.param.b32 	%r12, [retval0];
	} // callseq 0
	ret;

}


// ===== COMPILED SASS (sm_100) =====

	.target	sm_100

	.elftype	@"ET_EXEC"


//--------------------- .note.nv.tkinfo           --------------------------
	.section	.note.nv.tkinfo,"",@"SHT_NOTE"
	.sectionflags	@"SHF_NOTE_NV_TKINFO"
	.tkinfo
        /*0018*/ 	.word	0x00000002
        /*0030*/ 	.string	""
        /*0030*/ 	.string	"ptxas"
        /*0030*/ 	.string	"Cuda compilation tools, release 13.0, V13.0.88"
        /*0030*/ 	.string	"Build cuda_13.0.r13.0/compiler.36424714_0"
        /*0030*/ 	.string	"-arch sm_100 -m 64 "



//--------------------- .note.nv.cuinfo           --------------------------
	.section	.note.nv.cuinfo,"",@"SHT_NOTE"
	.sectionflags	@"SHF_NOTE_NV_CUINFO"
        /*0018*/ 	.short	0x0002
        /*001a*/ 	.short	0x0064
        /*001c*/ 	.short	0x0082
	.zero		2


//--------------------- .nv.info                  --------------------------
	.section	.nv.info,"",@"SHT_CUDA_INFO"
	.align	4


	//----- nvinfo : EIATTR_REGCOUNT
	.align		4
        /*0000*/ 	.byte	0x04, 0x2f
        /*0002*/ 	.short	(.L_2 - .L_1)
	.align		4
.L_1:
        /*0004*/ 	.word	index@(_Z17sumMatrixOnGPU15DPiS_S_ii)
        /*0008*/ 	.word	0x0000000c


	//----- nvinfo : EIATTR_FRAME_SIZE
	.align		4
.L_2:
        /*000c*/ 	.byte	0x04, 0x11
        /*000e*/ 	.short	(.L_4 - .L_3)
	.align		4
.L_3:
        /*0010*/ 	.word	index@(_Z17sumMatrixOnGPU15DPiS_S_ii)
        /*0014*/ 	.word	0x00000000


	//----- nvinfo : EIATTR_REGCOUNT
	.align		4
.L_4:
        /*0018*/ 	.byte	0x04, 0x2f
        /*001a*/ 	.short	(.L_6 - .L_5)
	.align		4
.L_5:
        /*001c*/ 	.word	index@(_Z16sumMatrixOnGPU2DPiS_S_ii)
        /*0020*/ 	.word	0x0000000c


	//----- nvinfo : EIATTR_FRAME_SIZE
	.align		4
.L_6:
        /*0024*/ 	.byte	0x04, 0x11
        /*0026*/ 	.short	(.L_8 - .L_7)
	.align		4
.L_7:
        /*0028*/ 	.word	index@(_Z16sumMatrixOnGPU2DPiS_S_ii)
        /*002c*/ 	.word	0x00000000


	//----- nvinfo : EIATTR_REGCOUNT
	.align		4
.L_8:
        /*0030*/ 	.byte	0x04, 0x2f
        /*0032*/ 	.short	(.L_10 - .L_9)
	.align		4
.L_9:
        /*0034*/ 	.word	index@(_Z16sumMatrixOnGPU1DPiS_S_ii)
        /*0038*/ 	.word	0x0000001e


	//----- nvinfo : EIATTR_FRAME_SIZE
	.align		4
.L_10:
        /*003c*/ 	.byte	0x04, 0x11
        /*003e*/ 	.short	(.L_12 - .L_11)
	.align		4
.L_11:
        /*0040*/ 	.word	index@(_Z16sumMatrixOnGPU1DPiS_S_ii)
        /*0044*/ 	.word	0x00000000


	//----- nvinfo : EIATTR_REGCOUNT
	.align		4
.L_12:
        /*0048*/ 	.byte	0x04, 0x2f
        /*004a*/ 	.short	(.L_14 - .L_13)
	.align		4
.L_13:
        /*004c*/ 	.word	index@(_Z16printThreadIndexPiii)
        /*0050*/ 	.word	0x00000018


	//----- nvinfo : EIATTR_FRAME_SIZE
	.align		4
.L_14:
        /*0054*/ 	.byte	0x04, 0x11
        /*0056*/ 	.short	(.L_16 - .L_15)
	.align		4
.L_15:
        /*0058*/ 	.word	index@(_Z16printThreadIndexPiii)
        /*005c*/ 	.word	0x00000028


	//----- nvinfo : EIATTR_MIN_STACK_SIZE
	.align		4
.L_16:
        /*0060*/ 	.byte	0x04, 0x12
        /*0062*/ 	.short	(.L_18 - .L_17)
	.align		4
.L_17:
        /*0064*/ 	.word	index@(_Z16printThreadIndexPiii)
        /*0068*/ 	.word	0x00000028


	//----- nvinfo : EIATTR_MIN_STACK_SIZE
	.align		4
.L_18:
        /*006c*/ 	.byte	0x04, 0x12
        /*006e*/ 	.short	(.L_20 - .L_19)
	.align		4
.L_19:
        /*0070*/ 	.word	index@(_Z16sumMatrixOnGPU1DPiS_S_ii)
        /*0074*/ 	.word	0x00000000


	//----- nvinfo : EIATTR_MIN_STACK_SIZE
	.align		4
.L_20:
        /*0078*/ 	.byte	0x04, 0x12
        /*007a*/ 	.short	(.L_22 - .L_21)
	.align		4
.L_21:
        /*007c*/ 	.word	index@(_Z16sumMatrixOnGPU2DPiS_S_ii)
        /*0080*/ 	.word	0x00000000


	//----- nvinfo : EIATTR_MIN_STACK_SIZE
	.align		4
.L_22:
        /*0084*/ 	.byte	0x04, 0x12
        /*0086*/ 	.short	(.L_24 - .L_23)
	.align		4
.L_23:
        /*0088*/ 	.word	index@(_Z17sumMatrixOnGPU15DPiS_S_ii)
        /*008c*/ 	.word	0x00000000
.L_24:


//--------------------- .nv.compat                --------------------------
	.section	.nv.compat,"",@"SHT_CUDA_COMPAT_INFO"
	.align	4
        /*0000*/ 	.byte	0x02, 0x09, 0x00, 0x00, 0x02, 0x02, 0x01, 0x00, 0x02, 0x05, 0x05, 0x00, 0x03, 0x07, 0x01, 0x01
        /*0010*/ 	.byte	0x02, 0x03, 0x00, 0x00, 0x02, 0x06, 0x01, 0x00, 0x04, 0x0b, 0x08, 0x00, 0x09, 0x00, 0x00, 0x00
        /*0020*/ 	.byte	0x00, 0x00, 0x00, 0x00


//--------------------- .nv.info._Z16printThreadIndexPiii --------------------------
	.section	.nv.info._Z16printThreadIndexPiii,"",@"SHT_CUDA_INFO"
	.sectionflags	@""
	.align	4


	//----- nvinfo : EIATTR_CUDA_API_VERSION
	.align		4
        /*0000*/ 	.byte	0x04, 0x37
        /*0002*/ 	.short	(.L_26 - .L_25)
.L_25:
        /*0004*/ 	.word	0x00000082


	//----- nvinfo : EIATTR_KPARAM_INFO
	.align		4
.L_26:
        /*0008*/ 	.byte	0x04, 0x17
        /*000a*/ 	.short	(.L_28 - .L_27)
.L_27:
        /*000c*/ 	.word	0x00000000
        /*0010*/ 	.short	0x0002
        /*0012*/ 	.short	0x000c
        /*0014*/ 	.byte	0x00, 0xf0, 0x11, 0x00


	//----- nvinfo : EIATTR_KPARAM_INFO
	.align		4
.L_28:
        /*0018*/ 	.byte	0x04, 0x17
        /*001a*/ 	.short	(.L_30 - .L_29)
.L_29:
        /*001c*/ 	.word	0x00000000
        /*0020*/ 	.short	0x0001
        /*0022*/ 	.short	0x0008
        /*0024*/ 	.byte	0x00, 0xf0, 0x11, 0x00


	//----- nvinfo : EIATTR_KPARAM_INFO
	.align		4
.L_30:
        /*0028*/ 	.byte	0x04, 0x17
        /*002a*/ 	.short	(.L_32 - .L_31)
.L_31:
        /*002c*/ 	.word	0x00000000
        /*0030*/ 	.short	0x0000
        /*0032*/ 	.short	0x0000
        /*0034*/ 	.byte	0x00, 0xf5, 0x21, 0x00


	//----- nvinfo : EIATTR_SPARSE_MMA_MASK
	.align		4
.L_32:
        /*0038*/ 	.byte	0x03, 0x50
        /*003a*/ 	.short	0x0000


	//----- nvinfo : EIATTR_MAXREG_COUNT
	.align		4
        /*003c*/ 	.byte	0x03, 0x1b
        /*003e*/ 	.short	0x00ff


	//----- nvinfo : EIATTR_EXTERNS
	.align		4
        /*0040*/ 	.byte	0x04, 0x0f
        /*0042*/ 	.short	(.L_34 - .L_33)


	//   ....[0]....
	.align		4
.L_33:
        /*0044*/ 	.word	index@(vprintf)


	//----- nvinfo : EIATTR_MERCURY_ISA_VERSION
	.align		4
.L_34:
        /*0048*/ 	.byte	0x03, 0x5f
        /*004a*/ 	.short	0x0101


	//----- nvinfo : EIATTR_VRC_CTA_INIT_COUNT
	.align		4
        /*004c*/ 	.byte	0x02, 0x4a
	.zero		1
	.zero		1


	//----- nvinfo : EIATTR_SYSCALL_OFFSETS
	.align		4
        /*0050*/ 	.byte	0x04, 0x46
        /*0052*/ 	.short	(.L_36 - .L_35)


	//   ....[0]....
.L_35:
        /*0054*/ 	.word	0x000001f0


	//----- nvinfo : EIATTR_EXIT_INSTR_OFFSETS
	.align		4
.L_36:
        /*0058*/ 	.byte	0x04, 0x1c
        /*005a*/ 	.short	(.L_38 - .L_37)


	//   ....[0]....
.L_37:
        /*005c*/ 	.word	0x00000200


	//----- nvinfo : EIATTR_CBANK_PARAM_SIZE
	.align		4
.L_38:
        /*0060*/ 	.byte	0x03, 0x19
        /*0062*/ 	.short	0x0010


	//----- nvinfo : EIATTR_PARAM_CBANK
	.align		4
        /*0064*/ 	.byte	0x04, 0x0a
        /*0066*/ 	.short	(.L_40 - .L_39)
	.align		4
.L_39:
        /*0068*/ 	.word	index@(.nv.constant0._Z16printThreadIndexPiii)
        /*006c*/ 	.short	0x0380
        /*006e*/ 	.short	0x0010


	//----- nvinfo : EIATTR_SW_WAR
	.align		4
.L_40:
        /*0070*/ 	.byte	0x04, 0x36
        /*0072*/ 	.short	(.L_42 - .L_41)
.L_41:
        /*0074*/ 	.word	0x00000008
.L_42:


//--------------------- .nv.info._Z16sumMatrixOnGPU1DPiS_S_ii --------------------------
	.section	.nv.info._Z16sumMatrixOnGPU1DPiS_S_ii,"",@"SHT_CUDA_INFO"
	.sectionflags	@""
	.align	4


	//----- nvinfo : EIATTR_CUDA_API_VERSION
	.align		4
        /*0000*/ 	.byte	0x04, 0x37
        /*0002*/ 	.short	(.L_44 - .L_43)
.L_43:
        /*0004*/ 	.word	0x00000082


	//----- nvinfo : EIATTR_KPARAM_INFO
	.align		4
.L_44:
        /*0008*/ 	.byte	0x04, 0x17
        /*000a*/ 	.short	(.L_46 - .L_45)
.L_45:
        /*000c*/ 	.word	0x00000000
        /*0010*/ 	.short	0x0004
        /*0012*/ 	.short	0x001c
        /*0014*/ 	.byte	0x00, 0xf0, 0x11, 0x00


	//----- nvinfo : EIATTR_KPARAM_INFO
	.align		4
.L_46:
        /*0018*/ 	.byte	0x04, 0x17
        /*001a*/ 	.short	(.L_48 - .L_47)
.L_47:
        /*001c*/ 	.word	0x00000000
        /*0020*/ 	.short	0x0003
        /*0022*/ 	.short	0x0018
        /*0024*/ 	.byte	0x00, 0xf0, 0x11, 0x00


	//----- nvinfo : EIATTR_KPARAM_INFO
	.align		4
.L_48:
        /*0028*/ 	.byte	0x04, 0x17
        /*002a*/ 	.short	(.L_50 - .L_49)
.L_49:
        /*002c*/ 	.word	0x00000000
        /*0030*/ 	.short	0x0002
        /*0032*/ 	.short	0x0010
        /*0034*/ 	.byte	0x00, 0xf5, 0x21, 0x00


	//----- nvinfo : EIATTR_KPARAM_INFO
	.align		4
.L_50:
        /*0038*/ 	.byte	0x04, 0x17
        /*003a*/ 	.short	(.L_52 - .L_51)
.L_51:
        /*003c*/ 	.word	0x00000000
        /*0040*/ 	.short	0x0001
        /*0042*/ 	.short	0x0008
        /*0044*/ 	.byte	0x00, 0xf5, 0x21, 0x00


	//----- nvinfo : EIATTR_KPARAM_INFO
	.align		4
.L_52:
        /*0048*/ 	.byte	0x04, 0x17
        /*004a*/ 	.short	(.L_54 - .L_53)
.L_53:
        /*004c*/ 	.word	0x00000000
        /*0050*/ 	.short	0x0000
        /*0052*/ 	.short	0x0000
        /*0054*/ 	.byte	0x00, 0xf5, 0x21, 0x00


	//----- nvinfo : EIATTR_SPARSE_MMA_MASK
	.align		4
.L_54:
        /*0058*/ 	.byte	0x03, 0x50
        /*005a*/ 	.short	0x0000


	//----- nvinfo : EIATTR_MAXREG_COUNT
	.align		4
        /*005c*/ 	.byte	0x03, 0x1b
        /*005e*/ 	.short	0x00ff


	//----- nvinfo : EIATTR_MERCURY_ISA_VERSION
	.align		4
        /*0060*/ 	.byte	0x03, 0x5f
        /*0062*/ 	.short	0x0101


	//----- nvinfo : EIATTR_VRC_CTA_INIT_COUNT
	.align		4
        /*0064*/ 	.byte	0x02, 0x4a
	.zero		1
	.zero		1


	//----- nvinfo : EIATTR_EXIT_INSTR_OFFSETS
	.align		4
        /*0068*/ 	.byte	0x04, 0x1c
        /*006a*/ 	.short	(.L_56 - .L_55)


	//   ....[0]....
.L_55:
        /*006c*/ 	.word	0x00000080


	//   ....[1]....
        /*0070*/ 	.word	0x00000890


	//   ....[2]....
        /*0074*/ 	.word	0x00000cb0


	//   ....[3]....
        /*0078*/ 	.word	0x00000f10


	//   ....[4]....
        /*007c*/ 	.word	0x00001020


	//----- nvinfo : EIATTR_CBANK_PARAM_SIZE
	.align		4
.L_56:
        /*0080*/ 	.byte	0x03, 0x19
        /*0082*/ 	.short	0x0020


	//----- nvinfo : EIATTR_PARAM_CBANK
	.align		4
        /*0084*/ 	.byte	0x04, 0x0a
        /*0086*/ 	.short	(.L_58 - .L_57)
	.align		4
.L_57:
        /*0088*/ 	.word	index@(.nv.constant0._Z16sumMatrixOnGPU1DPiS_S_ii)
        /*008c*/ 	.short	0x0380
        /*008e*/ 	.short	0x0020


	//----- nvinfo : EIATTR_SW_WAR
	.align		4
.L_58:
        /*0090*/ 	.byte	0x04, 0x36
        /*0092*/ 	.short	(.L_60 - .L_59)
.L_59:
        /*0094*/ 	.word	0x00000008
.L_60:


//--------------------- .nv.info._Z16sumMatrixOnGPU2DPiS_S_ii --------------------------
	.section	.nv.info._Z16sumMatrixOnGPU2DPiS_S_ii,"",@"SHT_CUDA_INFO"
	.sectionflags	@""
	.align	4


	//----- nvinfo : EIATTR_CUDA_API_VERSION
	.align		4
        /*0000*/ 	.byte	0x04, 0x37
        /*0002*/ 	.short	(.L_62 - .L_61)
.L_61:
        /*0004*/ 	.word	0x00000082


	//----- nvinfo : EIATTR_KPARAM_INFO
	.align		4
.L_62:
        /*0008*/ 	.byte	0x04, 0x17
        /*000a*/ 	.short	(.L_64 - .L_63)
.L_63:
        /*000c*/ 	.word	0x00000000
        /*0010*/ 	.short	0x0004
        /*0012*/ 	.short	0x001c
        /*0014*/ 	.byte	0x00, 0xf0, 0x11, 0x00


	//----- nvinfo : EIATTR_KPARAM_INFO
	.align		4
.L_64:
        /*0018*/ 	.byte	0x04, 0x17
        /*001a*/ 	.short	(.L_66 - .L_65)
.L_65:
        /*001c*/ 	.word	0x00000000
        /*0020*/ 	.short	0x0003
        /*0022*/ 	.short	0x0018
        /*0024*/ 	.byte	0x00, 0xf0, 0x11, 0x00


	//----- nvinfo : EIATTR_KPARAM_INFO
	.align		4
.L_66:
        /*0028*/ 	.byte	0x04, 0x17
        /*002a*/ 	.short	(.L_68 - .L_67)
.L_67:
        /*002c*/ 	.word	0x00000000
        /*0030*/ 	.short	0x0002
        /*0032*/ 	.short	0x0010
        /*0034*/ 	.byte	0x00, 0xf5, 0x21, 0x00


	//----- nvinfo : EIATTR_KPARAM_INFO
	.align		4
.L_68:
        /*0038*/ 	.byte	0x04, 0x17
        /*003a*/ 	.short	(.L_70 - .L_69)
.L_69:
        /*003c*/ 	.word	0x00000000
        /*0040*/ 	.short	0x0001
        /*0042*/ 	.short	0x0008
        /*0044*/ 	.byte	0x00, 0xf5, 0x21, 0x00


	//----- nvinfo : EIATTR_KPARAM_INFO
	.align		4
.L_70:
        /*0048*/ 	.byte	0x04, 0x17
        /*004a*/ 	.short	(.L_72 - .L_71)
.L_71:
        /*004c*/ 	.word	0x00000000
        /*0050*/ 	.short	0x0000
        /*0052*/ 	.short	0x0000
        /*0054*/ 	.byte	0x00, 0xf5, 0x21, 0x00


	//----- nvinfo : EIATTR_SPARSE_MMA_MASK
	.align		4
.L_72:
        /*0058*/ 	.byte	0x03, 0x50
        /*005a*/ 	.short	0x0000


	//----- nvinfo : EIATTR_MAXREG_COUNT
	.align		4
        /*005c*/ 	.byte	0x03, 0x1b
        /*005e*/ 	.short	0x00ff


	//----- nvinfo : EIATTR_MERCURY_ISA_VERSION
	.align		4
        /*0060*/ 	.byte	0x03, 0x5f
        /*0062*/ 	.short	0x0101


	//----- nvinfo : EIATTR_VRC_CTA_INIT_COUNT
	.align		4
        /*0064*/ 	.byte	0x02, 0x4a
	.zero		1
	.zero		1


	//----- nvinfo : EIATTR_EXIT_INSTR_OFFSETS
	.align		4
        /*0068*/ 	.byte	0x04, 0x1c
        /*006a*/ 	.short	(.L_74 - .L_73)


	//   ....[0]....
.L_73:
        /*006c*/ 	.word	0x000000d0


	//   ....[1]....
        /*0070*/ 	.word	0x00000190


	//----- nvinfo : EIATTR_CBANK_PARAM_SIZE
	.align		4
.L_74:
        /*0074*/ 	.byte	0x03, 0x19
        /*0076*/ 	.short	0x0020


	//----- nvinfo : EIATTR_PARAM_CBANK
	.align		4
        /*0078*/ 	.byte	0x04, 0x0a
        /*007a*/ 	.short	(.L_76 - .L_75)
	.align		4
.L_75:
        /*007c*/ 	.word	index@(.nv.constant0._Z16sumMatrixOnGPU2DPiS_S_ii)
        /*0080*/ 	.short	0x0380
        /*0082*/ 	.short	0x0020


	//----- nvinfo : EIATTR_SW_WAR
	.align		4
.L_76:
        /*0084*/ 	.byte	0x04, 0x36
        /*0086*/ 	.short	(.L_78 - .L_77)
.L_77:
        /*0088*/ 	.word	0x00000008
.L_78:


//--------------------- .nv.info._Z17sumMatrixOnGPU15DPiS_S_ii --------------------------
	.section	.nv.info._Z17sumMatrixOnGPU15DPiS_S_ii,"",@"SHT_CUDA_INFO"
	.sectionflags	@""
	.align	4


	//----- nvinfo : EIATTR_CUDA_API_VERSION
	.align		4
        /*0000*/ 	.byte	0x04, 0x37
        /*0002*/ 	.short	(.L_80 - .L_79)
.L_79:
        /*0004*/ 	.word	0x00000082


	//----- nvinfo : EIATTR_KPARAM_INFO
	.align		4
.L_80:
        /*0008*/ 	.byte	0x04, 0x17
        /*000a*/ 	.short	(.L_82 - .L_81)
.L_81:
        /*000c*/ 	.word	0x00000000
        /*0010*/ 	.short	0x0004
        /*0012*/ 	.short	0x001c
        /*0014*/ 	.byte	0x00, 0xf0, 0x11, 0x00


	//----- nvinfo : EIATTR_KPARAM_INFO
	.align		4
.L_82:
        /*0018*/ 	.byte	0x04, 0x17
        /*001a*/ 	.short	(.L_84 - .L_83)
.L_83:
        /*001c*/ 	.word	0x00000000
        /*0020*/ 	.short	0x0003
        /*0022*/ 	.short	0x0018
        /*0024*/ 	.byte	0x00, 0xf0, 0x11, 0x00


	//----- nvinfo : EIATTR_KPARAM_INFO
	.align		4
.L_84:
        /*0028*/ 	.byte	0x04, 0x17
        /*002a*/ 	.short	(.L_86 - .L_85)
.L_85:
        /*002c*/ 	.word	0x00000000
        /*0030*/ 	.short	0x0002
        /*0032*/ 	.short	0x0010
        /*0034*/ 	.byte	0x00, 0xf5, 0x21, 0x00


	//----- nvinfo : EIATTR_KPARAM_INFO
	.align		4
.L_86:
        /*0038*/ 	.byte	0x04, 0x17
        /*003a*/ 	.short	(.L_88 - .L_87)
.L_87:
        /*003c*/ 	.word	0x00000000
        /*0040*/ 	.short	0x0001
        /*0042*/ 	.short	0x0008
        /*0044*/ 	.byte	0x00, 0xf5, 0x21, 0x00


	//----- nvinfo : EIATTR_KPARAM_INFO
	.align		4
.L_88:
        /*0048*/ 	.byte	0x04, 0x17
        /*004a*/ 	.short	(.L_90 - .L_89)
.L_89:
        /*004c*/ 	.word	0x00000000
        /*0050*/ 	.short	0x0000
        /*0052*/ 	.short	0x0000
        /*0054*/ 	.byte	0x00, 0xf5, 0x21, 0x00


	//----- nvinfo : EIATTR_SPARSE_MMA_MASK
	.align		4
.L_90:
        /*0058*/ 	.byte	0x03, 0x50
        /*005a*/ 	.short	0x0000


	//----- nvinfo : EIATTR_MAXREG_COUNT
	.align		4
        /*005c*/ 	.byte	0x03, 0x1b
        /*005e*/ 	.short	0x00ff


	//----- nvinfo : EIATTR_MERCURY_ISA_VERSION
	.align		4
        /*0060*/ 	.byte	0x03, 0x5f
        /*0062*/ 	.short	0x0101


	//----- nvinfo : EIATTR_VRC_CTA_INIT_COUNT
	.align		4
        /*0064*/ 	.byte	0x02, 0x4a
	.zero		1
	.zero		1


	//----- nvinfo : EIATTR_EXIT_INSTR_OFFSETS
	.align		4
        /*0068*/ 	.byte	0x04, 0x1c
        /*006a*/ 	.short	(.L_92 - .L_91)


	//   ....[0]....
.L_91:
        /*006c*/ 	.word	0x000000a0


	//   ....[1]....
        /*0070*/ 	.word	0x00000160


	//----- nvinfo : EIATTR_CBANK_PARAM_SIZE
	.align		4
.L_92:
        /*0074*/ 	.byte	0x03, 0x19
        /*0076*/ 	.short	0x0020


	//----- nvinfo : EIATTR_PARAM_CBANK
	.align		4
        /*0078*/ 	.byte	0x04, 0x0a
        /*007a*/ 	.short	(.L_94 - .L_93)
	.align		4
.L_93:
        /*007c*/ 	.word	index@(.nv.constant0._Z17sumMatrixOnGPU15DPiS_S_ii)
        /*0080*/ 	.short	0x0380
        /*0082*/ 	.short	0x0020


	//----- nvinfo : EIATTR_SW_WAR
	.align		4
.L_94:
        /*0084*/ 	.byte	0x04, 0x36
        /*0086*/ 	.short	(.L_96 - .L_95)
.L_95:
        /*0088*/ 	.word	0x00000008
.L_96:


//--------------------- .nv.callgraph             --------------------------
	.section	.nv.callgraph,"",@"SHT_CUDA_CALLGRAPH"
	.align	4
	.sectionentsize	8
	.align		4
        /*0000*/ 	.word	0x00000000
	.align		4
        /*0004*/ 	.word	0xffffffff
	.align		4
        /*0008*/ 	.word	index@(_Z16printThreadIndexPiii)
	.align		4
        /*000c*/ 	.word	index@(vprintf)
	.align		4
        /*0010*/ 	.word	0x00000000
	.align		4
        /*0014*/ 	.word	0xfffffffe
	.align		4
        /*0018*/ 	.word	0x00000000
	.align		4
        /*001c*/ 	.word	0xfffffffd
	.align		4
        /*0020*/ 	.word	0x00000000
	.align		4
        /*0024*/ 	.word	0xfffffffc


//--------------------- .nv.constant4             --------------------------
	.section	.nv.constant4,"a",@progbits
	.align	8
	.align		8
.nv.constant4:
        /*0000*/ 	.dword	vprintf
	.align		8
        /*0008*/ 	.dword	$str


//--------------------- .text._Z16printThreadIndexPiii --------------------------
	.section	.text._Z16printThreadIndexPiii,"ax",@progbits
	.align	128
        .global         _Z16printThreadIndexPiii
        .type           _Z16printThreadIndexPiii,@function
        .size           _Z16printThreadIndexPiii,(.L_x_10 - _Z16printThreadIndexPiii)
        .other          _Z16printThreadIndexPiii,@"STO_CUDA_ENTRY STV_DEFAULT"
_Z16printThreadIndexPiii:
.text._Z16printThreadIndexPiii:
[----:B------:R-:W0:Y:S01]  /*0000*/  LDC R1, c[0x0][0x37c] ;  /* 0x0000df00ff017b82 */ /* 0x000e220000000800 */
[----:B------:R-:W1:Y:S01]  /*0010*/  S2R R12, SR_TID.X ;  /* 0x00000000000c7919 */ /* 0x000e620000002100 */
[----:B------:R-:W2:Y:S06]  /*0020*/  LDCU UR6, c[0x0][0x2fc] ;  /* 0x00005f80ff0677ac */ /* 0x000eac0008000800 */
[----:B------:R-:W1:Y:S01]  /*0030*/  LDC R16, c[0x0][0x360] ;  /* 0x0000d800ff107b82 */ /* 0x000e620000000800 */
[----:B0-----:R-:W-:Y:S01]  /*0040*/  IADD3 R1, PT, PT, R1, -0x28, RZ ;  /* 0xffffffd801017810 */ /* 0x001fe20007ffe0ff */
[----:B------:R-:W0:Y:S01]  /*0050*/  S2R R13, SR_TID.Y ;  /* 0x00000000000d7919 */ /* 0x000e220000002200 */
[----:B------:R-:W3:Y:S01]  /*0060*/  LDCU UR7, c[0x0][0x388] ;  /* 0x00007100ff0777ac */ /* 0x000ee20008000800 */
[----:B------:R-:W1:Y:S01]  /*0070*/  S2R R14, SR_CTAID.X ;  /* 0x00000000000e7919 */ /* 0x000e620000002500 */
[----:B------:R-:W4:Y:S03]  /*0080*/  LDCU.64 UR4, c[0x0][0x358] ;  /* 0x00006b00ff0477ac */ /* 0x000f260008000a00 */
[----:B------:R-:W0:Y:S01]  /*0090*/  LDC R17, c[0x0][0x364] ;  /* 0x0000d900ff117b82 */ /* 0x000e220000000800 */
[----:B------:R-:W0:Y:S07]  /*00a0*/  S2R R15, SR_CTAID.Y ;  /* 0x00000000000f7919 */ /* 0x000e2e0000002600 */
[----:B------:R-:W5:Y:S01]  /*00b0*/  LDC.64 R4, c[0x0][0x380] ;  /* 0x0000e000ff047b82 */ /* 0x000f620000000a00 */
[----:B------:R-:W-:Y:S01]  /*00c0*/  MOV R0, 0x0 ;  /* 0x0000000000007802 */ /* 0x000fe20000000f00 */
[----:B------:R-:W2:Y:S01]  /*00d0*/  LDCU.64 UR8, c[0x4][0x8] ;  /* 0x01000100ff0877ac */ /* 0x000ea20008000a00 */
[----:B-1----:R-:W-:-:S02]  /*00e0*/  IMAD R2, R14, R16, R12 ;  /* 0x000000100e027224 */ /* 0x002fc400078e020c */
[----:B0-----:R-:W-:-:S04]  /*00f0*/  IMAD R3, R15, R17, R13 ;  /* 0x000000110f037224 */ /* 0x001fc800078e020d */
[----:B---3--:R-:W-:-:S04]  /*0100*/  IMAD R8, R3, UR7, R2 ;  /* 0x0000000703087c24 */ /* 0x008fc8000f8e0202 */
[----:B-----5:R-:W-:-:S05]  /*0110*/  IMAD.WIDE.U32 R4, R8, 0x4, R4 ;  /* 0x0000000408047825 */ /* 0x020fca00078e0004 */
[----:B----4-:R2:W3:Y:S01]  /*0120*/  LDG.E R9, desc[UR4][R4.64] ;  /* 0x0000000404097981 */ /* 0x0104e2000c1e1900 */
[----:B------:R-:W0:Y:S01]  /*0130*/  LDCU UR4, c[0x0][0x2f8] ;  /* 0x00005f00ff0477ac */ /* 0x000e220008000800 */
[----:B------:R1:W4:Y:S02]  /*0140*/  LDC.64 R10, c[0x4][R0] ;  /* 0x01000000000a7b82 */ /* 0x0003240000000a00 */
[----:B------:R1:W-:Y:S04]  /*0150*/  STL.64 [R1], R12 ;  /* 0x0000000c01007387 */ /* 0x0003e80000100a00 */
[----:B------:R1:W-:Y:S01]  /*0160*/  STL.64 [R1+0x8], R14 ;  /* 0x0000080e01007387 */ /* 0x0003e20000100a00 */
[----:B--2---:R-:W-:-:S03]  /*0170*/  MOV R4, UR8 ;  /* 0x0000000800047c02 */ /* 0x004fc60008000f00 */
[----:B------:R1:W-:Y:S01]  /*0180*/  STL.64 [R1+0x20], R16 ;  /* 0x0000201001007387 */ /* 0x0003e20000100a00 */
[----:B------:R-:W-:-:S03]  /*0190*/  MOV R5, UR9 ;  /* 0x0000000900057c02 */ /* 0x000fc60008000f00 */
[----:B------:R1:W-:Y:S01]  /*01a0*/  STL.64 [R1+0x10], R2 ;  /* 0x0000100201007387 */ /* 0x0003e20000100a00 */
[----:B0-----:R-:W-:-:S04]  /*01b0*/  IADD3 R6, P0, PT, R1, UR4, RZ ;  /* 0x0000000401067c10 */ /* 0x001fc8000ff1e0ff */
[----:B------:R-:W-:Y:S01]  /*01c0*/  IADD3.X R7, PT, PT, RZ, UR6, RZ, P0, !PT ;  /* 0x00000006ff077c10 */ /* 0x000fe200087fe4ff */
[----:B---34-:R1:W-:Y:S08]  /*01d0*/  STL.64 [R1+0x18], R8 ;  /* 0x0000180801007387 */ /* 0x0183f00000100a00 */
[----:B------:R-:W-:-:S07]  /*01e0*/  LEPC R20, `(.L_x_0) ;  /* 0x000000001014794e */ /* 0x000fce0000000000 */
[----:B-1----:R-:W-:Y:S05]  /*01f0*/  CALL.ABS.NOINC R10 ;  /* 0x000000000a007343 */ /* 0x002fea0003c00000 */
.L_x_0:
[----:B------:R-:W-:Y:S05]  /*0200*/  EXIT ;  /* 0x000000000000794d */ /* 0x000fea0003800000 */
.L_x_1:
[----:B------:R-:W-:-:S00]  /*0210*/  BRA `(.L_x_1) ;  /* 0xfffffffc00fc7947 */ /* 0x000fc0000383ffff */
[----:B------:R-:W-:-:S00]  /*0220*/  NOP ;  /* 0x0000000000007918 */ /* 0x000fc00000000000 */
        /* <DEDUP_REMOVED lines=13> */
.L_x_10:


//--------------------- .text._Z16sumMatrixOnGPU1DPiS_S_ii --------------------------
	.section	.text._Z16sumMatrixOnGPU1DPiS_S_ii,"ax",@progbits
	.align	128
        .global         _Z16sumMatrixOnGPU1DPiS_S_ii
        .type           _Z16sumMatrixOnGPU1DPiS_S_ii,@function
        .size           _Z16sumMatrixOnGPU1DPiS_S_ii,(.L_x_11 - _Z16sumMatrixOnGPU1DPiS_S_ii)
        .other          _Z16sumMatrixOnGPU1DPiS_S_ii,@"STO_CUDA_ENTRY STV_DEFAULT"
_Z16sumMatrixOnGPU1DPiS_S_ii:
.text._Z16sumMatrixOnGPU1DPiS_S_ii:
[----:B------:R-:W-:Y:S01]  /*0000*/  LDC R1, c[0x0][0x37c] ;  /* 0x0000df00ff017b82 */ /* 0x000fe20000000800 */
[----:B------:R-:W0:Y:S07]  /*0010*/  S2R R5, SR_TID.X ;  /* 0x0000000000057919 */ /* 0x000e2e0000002100 */
[----:B------:R-:W0:Y:S08]  /*0020*/  S2UR UR4, SR_CTAID.X ;  /* 0x00000000000479c3 */ /* 0x000e300000002500 */
[----:B------:R-:W0:Y:S08]  /*0030*/  LDC R0, c[0x0][0x360] ;  /* 0x0000d800ff007b82 */ /* 0x000e300000000800 */
[----:B------:R-:W1:Y:S01]  /*0040*/  LDC.64 R2, c[0x0][0x398] ;  /* 0x0000e600ff027b82 */ /* 0x000e620000000a00 */
[----:B0-----:R-:W-:Y:S01]  /*0050*/  IMAD R5, R0, UR4, R5 ;  /* 0x0000000400057c24 */ /* 0x001fe2000f8e0205 */
[----:B-1----:R-:W-:-:S04]  /*0060*/  ISETP.GE.AND P0, PT, R3, 0x1, PT ;  /* 0x000000010300780c */ /* 0x002fc80003f06270 */
[----:B------:R-:W-:-:S13]  /*0070*/  ISETP.GE.U32.OR P0, PT, R5, R2, !P0 ;  /* 0x000000020500720c */ /* 0x000fda0004706470 */
[----:B------:R-:W-:Y:S05]  /*0080*/  @P0 EXIT ;  /* 0x000000000000094d */ /* 0x000fea0003800000 */
[C---:B------:R-:W-:Y:S01]  /*0090*/  ISETP.GE.U32.AND P1, PT, R3.reuse, 0x10, PT ;  /* 0x000000100300780c */ /* 0x040fe20003f26070 */
[----:B------:R-:W0:Y:S01]  /*00a0*/  LDCU.64 UR4, c[0x0][0x358] ;  /* 0x00006b00ff0477ac */ /* 0x000e220008000a00 */
[----:B------:R-:W-:Y:S01]  /*00b0*/  LOP3.LUT R6, R3, 0xf, RZ, 0xc0, !PT ;  /* 0x0000000f03067812 */ /* 0x000fe200078ec0ff */
[----:B------:R-:W-:-:S03]  /*00c0*/  HFMA2 R0, -RZ, RZ, 0, 0 ;  /* 0x00000000ff007431 */ /* 0x000fc600000001ff */
[----:B------:R-:W-:-:S07]  /*00d0*/  ISETP.NE.AND P0, PT, R6, RZ, PT ;  /* 0x000000ff0600720c */ /* 0x000fce0003f05270 */
[----:B------:R-:W-:Y:S06]  /*00e0*/  @!P1 BRA `(.L_x_2) ;  /* 0x0000000400e89947 */ /* 0x000fec0003800000 */
[----:B------:R-:W-:Y:S02]  /*00f0*/  LOP3.LUT R0, R3, 0x7ffffff0, RZ, 0xc0, !PT ;  /* 0x7ffffff003007812 */ /* 0x000fe400078ec0ff */
[----:B------:R-:W-:Y:S02]  /*0100*/  MOV R7, R5 ;  /* 0x0000000500077202 */ /* 0x000fe40000000f00 */
[----:B------:R-:W-:-:S07]  /*0110*/  IADD3 R4, PT, PT, -R0, RZ, RZ ;  /* 0x000000ff00047210 */ /* 0x000fce0007ffe1ff */
.L_x_3:
[----:B---3--:R-:W1:Y:S08]  /*0120*/  LDC.64 R16, c[0x0][0x380] ;  /* 0x0000e000ff107b82 */ /* 0x008e700000000a00 */
[----:B------:R-:W2:Y:S08]  /*0130*/  LDC.64 R18, c[0x0][0x388] ;  /* 0x0000e200ff127b82 */ /* 0x000eb00000000a00 */
[----:B------:R-:W3:Y:S01]  /*0140*/  LDC.64 R8, c[0x0][0x390] ;  /* 0x0000e400ff087b82 */ /* 0x000ee20000000a00 */
[----:B-1----:R-:W-:-:S05]  /*0150*/  IMAD.WIDE R16, R7, 0x4, R16 ;  /* 0x0000000407107825 */ /* 0x002fca00078e0210 */
[----:B0-----:R-:W4:Y:S01]  /*0160*/  LDG.E R10, desc[UR4][R16.64] ;  /* 0x00000004100a7981 */ /* 0x001f22000c1e1900 */
[----:B--2---:R-:W-:-:S05]  /*0170*/  IMAD.WIDE R18, R7, 0x4, R18 ;  /* 0x0000000407127825 */ /* 0x004fca00078e0212 */
[----:B------:R-:W4:Y:S01]  /*0180*/  LDG.E R11, desc[UR4][R18.64] ;  /* 0x00000004120b7981 */ /* 0x000f22000c1e1900 */
[----:B------:R-:W-:-:S04]  /*0190*/  IMAD.WIDE R12, R2, 0x4, R16 ;  /* 0x00000004020c7825 */ /* 0x000fc800078e0210 */
[----:B---3--:R-:W-:Y:S01]  /*01a0*/  IMAD.WIDE R8, R7, 0x4, R8 ;  /* 0x0000000407087825 */ /* 0x008fe200078e0208 */
[----:B----4-:R-:W-:-:S03]  /*01b0*/  IADD3 R23, PT, PT, R10, R11, RZ ;  /* 0x0000000b0a177210 */ /* 0x010fc60007ffe0ff */
[C---:B------:R-:W-:Y:S02]  /*01c0*/  IMAD.WIDE R10, R2.reuse, 0x4, R18 ;  /* 0x00000004020a7825 */ /* 0x040fe400078e0212 */
[----:B------:R0:W-:Y:S04]  /*01d0*/  STG.E desc[UR4][R8.64], R23 ;  /* 0x0000001708007986 */ /* 0x0001e8000c101904 */
[----:B------:R-:W2:Y:S04]  /*01e0*/  LDG.E R20, desc[UR4][R12.64] ;  /* 0x000000040c147981 */ /* 0x000ea8000c1e1900 */
[----:B------:R-:W2:Y:S01]  /*01f0*/  LDG.E R21, desc[UR4][R10.64] ;  /* 0x000000040a157981 */ /* 0x000ea2000c1e1900 */
[----:B------:R-:W-:-:S04]  /*0200*/  IMAD.WIDE R14, R2, 0x4, R8 ;  /* 0x00000004020e7825 */ /* 0x000fc800078e0208 */
[----:B------:R-:W-:-:S04]  /*0210*/  IMAD.WIDE R18, R2, 0x4, R12 ;  /* 0x0000000402127825 */ /* 0x000fc800078e020c */
[----:B------:R-:W-:Y:S01]  /*0220*/  IMAD.WIDE R16, R2, 0x4, R10 ;  /* 0x0000000402107825 */ /* 0x000fe200078e020a */
[----:B--2---:R-:W-:-:S05]  /*0230*/  IADD3 R25, PT, PT, R20, R21, RZ ;  /* 0x0000001514197210 */ /* 0x004fca0007ffe0ff */
[----:B------:R1:W-:Y:S04]  /*0240*/  STG.E desc[UR4][R14.64], R25 ;  /* 0x000000190e007986 */ /* 0x0003e8000c101904 */
[----:B------:R-:W2:Y:S04]  /*0250*/  LDG.E R22, desc[UR4][R18.64] ;  /* 0x0000000412167981 */ /* 0x000ea8000c1e1900 */
[----:B------:R-:W2:Y:S01]  /*0260*/  LDG.E R27, desc[UR4][R16.64] ;  /* 0x00000004101b7981 */ /* 0x000ea2000c1e1900 */
[----:B------:R-:W-:-:S04]  /*0270*/  IMAD.WIDE R20, R2, 0x4, R14 ;  /* 0x0000000402147825 */ /* 0x000fc800078e020e */
[----:B------:R-:W-:-:S04]  /*0280*/  IMAD.WIDE R12, R2, 0x4, R18 ;  /* 0x00000004020c7825 */ /* 0x000fc800078e0212 */
[----:B0-----:R-:W-:Y:S01]  /*0290*/  IMAD.WIDE R8, R2, 0x4, R16 ;  /* 0x0000000402087825 */ /* 0x001fe200078e0210 */
[----:B--2---:R-:W-:-:S05]  /*02a0*/  IADD3 R27, PT, PT, R22, R27, RZ ;  /* 0x0000001b161b7210 */ /* 0x004fca0007ffe0ff */
[----:B------:R0:W-:Y:S04]  /*02b0*/  STG.E desc[UR4][R20.64], R27 ;  /* 0x0000001b14007986 */ /* 0x0001e8000c101904 */
[----:B------:R-:W2:Y:S04]  /*02c0*/  LDG.E R22, desc[UR4][R12.64] ;  /* 0x000000040c167981 */ /* 0x000ea8000c1e1900 */
[----:B------:R-:W2:Y:S01]  /*02d0*/  LDG.E R23, desc[UR4][R8.64] ;  /* 0x0000000408177981 */ /* 0x000ea2000c1e1900 */
[----:B------:R-:W-:-:S04]  /*02e0*/  IMAD.WIDE R10, R2, 0x4, R20 ;  /* 0x00000004020a7825 */ /* 0x000fc800078e0214 */
[----:B------:R-:W-:-:S04]  /*02f0*/  IMAD.WIDE R18, R2, 0x4, R12 ;  /* 0x0000000402127825 */ /* 0x000fc800078e020c */
[----:B-1----:R-:W-:Y:S01]  /*0300*/  IMAD.WIDE R14, R2, 0x4, R8 ;  /* 0x00000004020e7825 */ /* 0x002fe200078e0208 */
[----:B--2---:R-:W-:-:S05]  /*0310*/  IADD3 R23, PT, PT, R22, R23, RZ ;  /* 0x0000001716177210 */ /* 0x004fca0007ffe0ff */
        /* <DEDUP_REMOVED lines=8> */
[----:B------:R-:W3:Y:S04]  /*03a0*/  LDG.E R22, desc[UR4][R12.64] ;  /* 0x000000040c167981 */ /* 0x000ee8000c1e1900 */
[----:B0-----:R-:W3:Y:S01]  /*03b0*/  LDG.E R27, desc[UR4][R8.64] ;  /* 0x00000004081b7981 */ /* 0x001ee2000c1e1900 */
[----:B------:R-:W-:-:S04]  /*03c0*/  IMAD.WIDE R20, R2, 0x4, R16 ;  /* 0x0000000402147825 */ /* 0x000fc800078e0210 */
[----:B------:R-:W-:-:S04]  /*03d0*/  IMAD.WIDE R18, R2, 0x4, R12 ;  /* 0x0000000402127825 */ /* 0x000fc800078e020c */
[----:B-1----:R-:W-:Y:S01]  /*03e0*/  IMAD.WIDE R10, R2, 0x4, R8 ;  /* 0x00000004020a7825 */ /* 0x002fe200078e0208 */
[----:B---3--:R-:W-:-:S05]  /*03f0*/  IADD3 R27, PT, PT, R22, R27, RZ ;  /* 0x0000001b161b7210 */ /* 0x008fca0007ffe0ff */
[----:B------:R0:W-:Y:S04]  /*0400*/  STG.E desc[UR4][R20.64], R27 ;  /* 0x0000001b14007986 */ /* 0x0001e8000c101904 */
[----:B------:R-:W3:Y:S04]  /*0410*/  LDG.E R22, desc[UR4][R18.64] ;  /* 0x0000000412167981 */ /* 0x000ee8000c1e1900 */
[----:B------:R-:W3:Y:S01]  /*0420*/  LDG.E R23, desc[UR4][R10.64] ;  /* 0x000000040a177981 */ /* 0x000ee2000c1e1900 */
[----:B------:R-:W-:-:S04]  /*0430*/  IMAD.WIDE R14, R2, 0x4, R20 ;  /* 0x00000004020e7825 */ /* 0x000fc800078e0214 */
[----:B------:R-:W-:-:S04]  /*0440*/  IMAD.WIDE R12, R2, 0x4, R18 ;  /* 0x00000004020c7825 */ /* 0x000fc800078e0212 */
[----:B------:R-:W-:Y:S01]  /*0450*/  IMAD.WIDE R8, R2, 0x4, R10 ;  /* 0x0000000402087825 */ /* 0x000fe200078e020a */
[----:B---3--:R-:W-:-:S05]  /*0460*/  IADD3 R23, PT, PT, R22, R23, RZ ;  /* 0x0000001716177210 */ /* 0x008fca0007ffe0ff */
[----:B------:R1:W-:Y:S04]  /*0470*/  STG.E desc[UR4][R14.64], R23 ;  /* 0x000000170e007986 */ /* 0x0003e8000c101904 */
[----:B------:R-:W3:Y:S04]  /*0480*/  LDG.E R22, desc[UR4][R12.64] ;  /* 0x000000040c167981 */ /* 0x000ee8000c1e1900 */
[----:B--2---:R-:W3:Y:S01]  /*0490*/  LDG.E R25, desc[UR4][R8.64] ;  /* 0x0000000408197981 */ /* 0x004ee2000c1e1900 */
[----:B------:R-:W-:-:S04]  /*04a0*/  IMAD.WIDE R16, R2, 0x4, R14 ;  /* 0x0000000402107825 */ /* 0x000fc800078e020e */
[----:B------:R-:W-:-:S04]  /*04b0*/  IMAD.WIDE R18, R2, 0x4, R12 ;  /* 0x0000000402127825 */ /* 0x000fc800078e020c */
[----:B------:R-:W-:Y:S01]  /*04c0*/  IMAD.WIDE R10, R2, 0x4, R8 ;  /* 0x00000004020a7825 */ /* 0x000fe200078e0208 */
[----:B---3--:R-:W-:-:S05]  /*04d0*/  IADD3 R25, PT, PT, R22, R25, RZ ;  /* 0x0000001916197210 */ /* 0x008fca0007ffe0ff */
[----:B------:R2:W-:Y:S04]  /*04e0*/  STG.E desc[UR4][R16.64], R25 ;  /* 0x0000001910007986 */ /* 0x0005e8000c101904 */
[----:B------:R-:W3:Y:S04]  /*04f0*/  LDG.E R22, desc[UR4][R18.64] ;  /* 0x0000000412167981 */ /* 0x000ee8000c1e1900 */
[----:B0-----:R-:W3:Y:S01]  /*0500*/  LDG.E R27, desc[UR4][R10.64] ;  /* 0x000000040a1b7981 */ /* 0x001ee2000c1e1900 */
[----:B------:R-:W-:-:S04]  /*0510*/  IMAD.WIDE R20, R2, 0x4, R16 ;  /* 0x0000000402147825 */ /* 0x000fc800078e0210 */
[----:B------:R-:W-:-:S04]  /*0520*/  IMAD.WIDE R12, R2, 0x4, R18 ;  /* 0x00000004020c7825 */ /* 0x000fc800078e0212 */
[----:B------:R-:W-:Y:S01]  /*0530*/  IMAD.WIDE R8, R2, 0x4, R10 ;  /* 0x0000000402087825 */ /* 0x000fe200078e020a */
[----:B---3--:R-:W-:-:S05]  /*0540*/  IADD3 R27, PT, PT, R22, R27, RZ ;  /* 0x0000001b161b7210 */ /* 0x008fca0007ffe0ff */
[----:B------:R0:W-:Y:S04]  /*0550*/  STG.E desc[UR4][R20.64], R27 ;  /* 0x0000001b14007986 */ /* 0x0001e8000c101904 */
[----:B------:R-:W3:Y:S04]  /*0560*/  LDG.E R22, desc[UR4][R12.64] ;  /* 0x000000040c167981 */ /* 0x000ee8000c1e1900 */
[----:B-1----:R-:W3:Y:S01]  /*0570*/  LDG.E R23, desc[UR4][R8.64] ;  /* 0x0000000408177981 */ /* 0x002ee2000c1e1900 */
[----:B------:R-:W-:-:S04]  /*0580*/  IMAD.WIDE R14, R2, 0x4, R20 ;  /* 0x00000004020e7825 */ /* 0x000fc800078e0214 */
[----:B--2---:R-:W-:-:S04]  /*0590*/  IMAD.WIDE R16, R2, 0x4, R12 ;  /* 0x0000000402107825 */ /* 0x004fc800078e020c */
[----:B------:R-:W-:Y:S01]  /*05a0*/  IMAD.WIDE R10, R2, 0x4, R8 ;  /* 0x00000004020a7825 */ /* 0x000fe200078e0208 */
[----:B---3--:R-:W-:-:S05]  /*05b0*/  IADD3 R23, PT, PT, R22, R23, RZ ;  /* 0x0000001716177210 */ /* 0x008fca0007ffe0ff */
        /* <DEDUP_REMOVED lines=11> */
[----:B-1----:R-:W-:-:S04]  /*0670*/  IMAD.WIDE R14, R2, 0x4, R12 ;  /* 0x00000004020e7825 */ /* 0x002fc800078e020c */
[----:B------:R-:W-:Y:S01]  /*0680*/  IMAD.WIDE R10, R2, 0x4, R8 ;  /* 0x00000004020a7825 */ /* 0x000fe200078e0208 */
        /* <DEDUP_REMOVED lines=23> */
[----:B------:R-:W2:Y:S04]  /*0800*/  LDG.E R12, desc[UR4][R12.64] ;  /* 0x000000040c0c7981 */ /* 0x000ea8000c1e1900 */
[----:B------:R-:W2:Y:S01]  /*0810*/  LDG.E R9, desc[UR4][R8.64] ;  /* 0x0000000408097981 */ /* 0x000ea2000c1e1900 */
[----:B------:R-:W-:-:S04]  /*0820*/  IADD3 R4, PT, PT, R4, 0x10, RZ ;  /* 0x0000001004047810 */ /* 0x000fc80007ffe0ff */
[----:B------:R-:W-:Y:S01]  /*0830*/  ISETP.NE.AND P1, PT, R4, RZ, PT ;  /* 0x000000ff0400720c */ /* 0x000fe20003f25270 */
[C---:B-1----:R-:W-:Y:S01]  /*0840*/  IMAD.WIDE R16, R2.reuse, 0x4, R20 ;  /* 0x0000000402107825 */ /* 0x042fe200078e0214 */
[----:B------:R-:W-:Y:S02]  /*0850*/  LEA R7, R2, R7, 0x4 ;  /* 0x0000000702077211 */ /* 0x000fe400078e20ff */
[----:B--2---:R-:W-:-:S05]  /*0860*/  IADD3 R19, PT, PT, R12, R9, RZ ;  /* 0x000000090c137210 */ /* 0x004fca0007ffe0ff */
[----:B------:R3:W-:Y:S04]  /*0870*/  STG.E desc[UR4][R16.64], R19 ;  /* 0x0000001310007986 */ /* 0x0007e8000c101904 */
[----:B------:R-:W-:Y:S05]  /*0880*/  @P1 BRA `(.L_x_3) ;  /* 0xfffffff800241947 */ /* 0x000fea000383ffff */
.L_x_2:
[----:B0-----:R-:W-:Y:S05]  /*0890*/  @!P0 EXIT ;  /* 0x000000000000894d */ /* 0x001fea0003800000 */
[----:B------:R-:W-:Y:S02]  /*08a0*/  ISETP.GE.U32.AND P0, PT, R6, 0x8, PT ;  /* 0x000000080600780c */ /* 0x000fe40003f06070 */
[----:B------:R-:W-:-:S04]  /*08b0*/  LOP3.LUT R4, R3, 0x7, RZ, 0xc0, !PT ;  /* 0x0000000703047812 */ /* 0x000fc800078ec0ff */
[----:B------:R-:W-:-:S07]  /*08c0*/  ISETP.NE.AND P1, PT, R4, RZ, PT ;  /* 0x000000ff0400720c */ /* 0x000fce0003f25270 */
[----:B------:R-:W-:Y:S06]  /*08d0*/  @!P0 BRA `(.L_x_4) ;  /* 0x0000000000f48947 */ /* 0x000fec0003800000 */
[----:B------:R-:W0:Y:S01]  /*08e0*/  LDC.64 R6, c[0x0][0x380] ;  /* 0x0000e000ff067b82 */ /* 0x000e220000000a00 */
[----:B------:R-:W-:-:S07]  /*08f0*/  IMAD R13, R0, R2, R5 ;  /* 0x00000002000d7224 */ /* 0x000fce00078e0205 */
[----:B------:R-:W1:Y:S08]  /*0900*/  LDC.64 R8, c[0x0][0x388] ;  /* 0x0000e200ff087b82 */ /* 0x000e700000000a00 */
[----:B------:R-:W2:Y:S01]  /*0910*/  LDC.64 R10, c[0x0][0x390] ;  /* 0x0000e400ff0a7b82 */ /* 0x000ea20000000a00 */
[----:B0-----:R-:W-:-:S05]  /*0920*/  IMAD.WIDE R6, R13, 0x4, R6 ;  /* 0x000000040d067825 */ /* 0x001fca00078e0206 */
[----:B------:R-:W3:Y:S01]  /*0930*/  LDG.E R12, desc[UR4][R6.64] ;  /* 0x00000004060c7981 */ /* 0x000ee2000c1e1900 */
[----:B-1----:R-:W-:-:S05]  /*0940*/  IMAD.WIDE R8, R13, 0x4, R8 ;  /* 0x000000040d087825 */ /* 0x002fca00078e0208 */
[----:B------:R-:W3:Y:S01]  /*0950*/  LDG.E R15, desc[UR4][R8.64] ;  /* 0x00000004080f7981 */ /* 0x000ee2000c1e1900 */
[----:B--2---:R-:W-:Y:S01]  /*0960*/  IMAD.WIDE R10, R13, 0x4, R10 ;  /* 0x000000040d0a7825 */ /* 0x004fe200078e020a */
[----:B---3--:R-:W-:-:S03]  /*0970*/  IADD3 R21, PT, PT, R12, R15, RZ ;  /* 0x0000000f0c157210 */ /* 0x008fc60007ffe0ff */
[----:B------:R-:W-:-:S04]  /*0980*/  IMAD.WIDE R12, R2, 0x4, R6 ;  /* 0x00000004020c7825 */ /* 0x000fc800078e0206 */
[C---:B------:R-:W-:Y:S01]  /*0990*/  IMAD.WIDE R14, R2.reuse, 0x4, R8 ;  /* 0x00000004020e7825 */ /* 0x040fe200078e0208 */
        /* <DEDUP_REMOVED lines=11> */
[----:B0-----:R-:W-:-:S04]  /*0a50*/  IMAD.WIDE R10, R2, 0x4, R6 ;  /* 0x00000004020a7825 */ /* 0x001fc800078e0206 */
[----:B------:R-:W-:Y:S01]  /*0a60*/  IMAD.WIDE R12, R2, 0x4, R8 ;  /* 0x00000004020c7825 */ /* 0x000fe200078e0208 */
        /* <DEDUP_REMOVED lines=10> */
[----:B-1----:R-:W3:Y:S01]  /*0b10*/  LDG.E R23, desc[UR4][R8.64] ;  /* 0x0000000408177981 */ /* 0x002ee2000c1e1900 */
        /* <DEDUP_REMOVED lines=19> */
[----:B------:R-:W0:Y:S04]  /*0c50*/  LDG.E R10, desc[UR4][R10.64] ;  /* 0x000000040a0a7981 */ /* 0x000e28000c1e1900 */
[----:B------:R-:W0:Y:S01]  /*0c60*/  LDG.E R13, desc[UR4][R12.64] ;  /* 0x000000040c0d7981 */ /* 0x000e22000c1e1900 */
[----:B-1----:R-:W-:Y:S01]  /*0c70*/  IMAD.WIDE R16, R2, 0x4, R14 ;  /* 0x0000000402107825 */ /* 0x002fe200078e020e */
[----:B------:R-:W-:-:S02]  /*0c80*/  IADD3 R0, PT, PT, R0, 0x8, RZ ;  /* 0x0000000800007810 */ /* 0x000fc40007ffe0ff */
[----:B0-----:R-:W-:-:S05]  /*0c90*/  IADD3 R19, PT, PT, R10, R13, RZ ;  /* 0x0000000d0a137210 */ /* 0x001fca0007ffe0ff */
[----:B------:R2:W-:Y:S02]  /*0ca0*/  STG.E desc[UR4][R16.64], R19 ;  /* 0x0000001310007986 */ /* 0x0005e4000c101904 */
.L_x_4:
[----:B------:R-:W-:Y:S05]  /*0cb0*/  @!P1 EXIT ;  /* 0x000000000000994d */ /* 0x000fea0003800000 */
[----:B------:R-:W-:Y:S02]  /*0cc0*/  ISETP.GE.U32.AND P0, PT, R4, 0x4, PT ;  /* 0x000000040400780c */ /* 0x000fe40003f06070 */
[----:B------:R-:W-:-:S04]  /*0cd0*/  LOP3.LUT R3, R3, 0x3, RZ, 0xc0, !PT ;  /* 0x0000000303037812 */ /* 0x000fc800078ec0ff */
[----:B------:R-:W-:-:S07]  /*0ce0*/  ISETP.NE.AND P1, PT, R3, RZ, PT ;  /* 0x000000ff0300720c */ /* 0x000fce0003f25270 */
[----:B------:R-:W-:Y:S06]  /*0cf0*/  @!P0 BRA `(.L_x_5) ;  /* 0x0000000000848947 */ /* 0x000fec0003800000 */
[----:B------:R-:W0:Y:S01]  /*0d00*/  LDC.64 R6, c[0x0][0x380] ;  /* 0x0000e000ff067b82 */ /* 0x000e220000000a00 */
[----:B--2---:R-:W-:-:S07]  /*0d10*/  IMAD R15, R0, R2, R5 ;  /* 0x00000002000f7224 */ /* 0x004fce00078e0205 */
[----:B------:R-:W1:Y:S08]  /*0d20*/  LDC.64 R8, c[0x0][0x388] ;  /* 0x0000e200ff087b82 */ /* 0x000e700000000a00 */
[----:B------:R-:W2:Y:S01]  /*0d30*/  LDC.64 R10, c[0x0][0x390] ;  /* 0x0000e400ff0a7b82 */ /* 0x000ea20000000a00 */
[----:B0-----:R-:W-:-:S05]  /*0d40*/  IMAD.WIDE R6, R15, 0x4, R6 ;  /* 0x000000040f067825 */ /* 0x001fca00078e0206 */
[----:B------:R-:W3:Y:S01]  /*0d50*/  LDG.E R4, desc[UR4][R6.64] ;  /* 0x0000000406047981 */ /* 0x000ee2000c1e1900 */
[----:B-1----:R-:W-:-:S05]  /*0d60*/  IMAD.WIDE R8, R15, 0x4, R8 ;  /* 0x000000040f087825 */ /* 0x002fca00078e0208 */
[----:B------:R-:W3:Y:S01]  /*0d70*/  LDG.E R13, desc[UR4][R8.64] ;  /* 0x00000004080d7981 */ /* 0x000ee2000c1e1900 */
[----:B--2---:R-:W-:-:S04]  /*0d80*/  IMAD.WIDE R10, R15, 0x4, R10 ;  /* 0x000000040f0a7825 */ /* 0x004fc800078e020a */
[----:B------:R-:W-:Y:S01]  /*0d90*/  IMAD.WIDE R14, R2, 0x4, R8 ;  /* 0x00000004020e7825 */ /* 0x000fe200078e0208 */
[----:B---3--:R-:W-:-:S03]  /*0da0*/  IADD3 R21, PT, PT, R4, R13, RZ ;  /* 0x0000000d04157210 */ /* 0x008fc60007ffe0ff */
        /* <DEDUP_REMOVED lines=16> */
[----:B------:R-:W1:Y:S04]  /*0eb0*/  LDG.E R10, desc[UR4][R10.64] ;  /* 0x000000040a0a7981 */ /* 0x000e68000c1e1900 */
[----:B------:R-:W1:Y:S01]  /*0ec0*/  LDG.E R13, desc[UR4][R12.64] ;  /* 0x000000040c0d7981 */ /* 0x000e62000c1e1900 */
[----:B------:R-:W-:Y:S01]  /*0ed0*/  IMAD.WIDE R14, R2, 0x4, R18 ;  /* 0x00000004020e7825 */ /* 0x000fe200078e0212 */
[----:B------:R-:W-:-:S02]  /*0ee0*/  IADD3 R0, PT, PT, R0, 0x4, RZ ;  /* 0x0000000400007810 */ /* 0x000fc40007ffe0ff */
[----:B-1----:R-:W-:-:S05]  /*0ef0*/  IADD3 R17, PT, PT, R10, R13, RZ ;  /* 0x0000000d0a117210 */ /* 0x002fca0007ffe0ff */
[----:B------:R0:W-:Y:S02]  /*0f00*/  STG.E desc[UR4][R14.64], R17 ;  /* 0x000000110e007986 */ /* 0x0001e4000c101904 */
.L_x_5:
[----:B------:R-:W-:Y:S05]  /*0f10*/  @!P1 EXIT ;  /* 0x000000000000994d */ /* 0x000fea0003800000 */
[----:B------:R-:W1:Y:S01]  /*0f20*/  LDC.64 R6, c[0x0][0x390] ;  /* 0x0000e400ff067b82 */ /* 0x000e620000000a00 */
[----:B0-23--:R-:W-:Y:S01]  /*0f30*/  IMAD R17, R0, R2, R5 ;  /* 0x0000000200117224 */ /* 0x00dfe200078e0205 */
[----:B------:R-:W-:-:S06]  /*0f40*/  IADD3 R3, PT, PT, -R3, RZ, RZ ;  /* 0x000000ff03037210 */ /* 0x000fcc0007ffe1ff */
[----:B------:R-:W0:Y:S08]  /*0f50*/  LDC.64 R8, c[0x0][0x380] ;  /* 0x0000e000ff087b82 */ /* 0x000e300000000a00 */
[----:B------:R-:W2:Y:S02]  /*0f60*/  LDC.64 R10, c[0x0][0x388] ;  /* 0x0000e200ff0a7b82 */ /* 0x000ea40000000a00 */
.L_x_6:
[----:B0-----:R-:W-:-:S04]  /*0f70*/  IMAD.WIDE R4, R17, 0x4, R8 ;  /* 0x0000000411047825 */ /* 0x001fc800078e0208 */
[----:B--2---:R-:W-:Y:S02]  /*0f80*/  IMAD.WIDE R12, R17, 0x4, R10 ;  /* 0x00000004110c7825 */ /* 0x004fe400078e020a */
[----:B------:R-:W2:Y:S04]  /*0f90*/  LDG.E R4, desc[UR4][R4.64] ;  /* 0x0000000404047981 */ /* 0x000ea8000c1e1900 */
[----:B------:R-:W2:Y:S01]  /*0fa0*/  LDG.E R13, desc[UR4][R12.64] ;  /* 0x000000040c0d7981 */ /* 0x000ea2000c1e1900 */
[----:B------:R-:W-:Y:S01]  /*0fb0*/  IADD3 R3, PT, PT, R3, 0x1, RZ ;  /* 0x0000000103037810 */ /* 0x000fe20007ffe0ff */
[C---:B-1-3--:R-:W-:Y:S01]  /*0fc0*/  IMAD.WIDE R14, R17.reuse, 0x4, R6 ;  /* 0x00000004110e7825 */ /* 0x04afe200078e0206 */
[----:B------:R-:W-:Y:S02]  /*0fd0*/  IADD3 R17, PT, PT, R17, R2, RZ ;  /* 0x0000000211117210 */ /* 0x000fe40007ffe0ff */
[----:B------:R-:W-:-:S02]  /*0fe0*/  ISETP.NE.AND P0, PT, R3, RZ, PT ;  /* 0x000000ff0300720c */ /* 0x000fc40003f05270 */
[----:B--2---:R-:W-:-:S05]  /*0ff0*/  IADD3 R19, PT, PT, R4, R13, RZ ;  /* 0x0000000d04137210 */ /* 0x004fca0007ffe0ff */
[----:B------:R3:W-:Y:S06]  /*1000*/  STG.E desc[UR4][R14.64], R19 ;  /* 0x000000130e007986 */ /* 0x0007ec000c101904 */
[----:B------:R-:W-:Y:S05]  /*1010*/  @P0 BRA `(.L_x_6) ;  /* 0xfffffffc00d40947 */ /* 0x000fea000383ffff */
[----:B------:R-:W-:Y:S05]  /*1020*/  EXIT ;  /* 0x000000000000794d */ /* 0x000fea0003800000 */
.L_x_7:
        /* <DEDUP_REMOVED lines=13> */
.L_x_11:


//--------------------- .text._Z16sumMatrixOnGPU2DPiS_S_ii --------------------------
	.section	.text._Z16sumMatrixOnGPU2DPiS_S_ii,"ax",@progbits
	.align	128
        .global         _Z16sumMatrixOnGPU2DPiS_S_ii
        .type           _Z16sumMatrixOnGPU2DPiS_S_ii,@function
        .size           _Z16sumMatrixOnGPU2DPiS_S_ii,(.L_x_12 - _Z16sumMatrixOnGPU2DPiS_S_ii)
        .other          _Z16sumMatrixOnGPU2DPiS_S_ii,@"STO_CUDA_ENTRY STV_DEFAULT"
_Z16sumMatrixOnGPU2DPiS_S_ii:
.text._Z16sumMatrixOnGPU2DPiS_S_ii:
[----:B------:R-:W-:Y:S01]  /*0000*/  LDC R1, c[0x0][0x37c] ;  /* 0x0000df00ff017b82 */ /* 0x000fe20000000800 */
[----:B------:R-:W0:Y:S07]  /*0010*/  S2R R3, SR_TID.Y ;  /* 0x0000000000037919 */ /* 0x000e2e0000002200 */
[----:B------:R-:W1:Y:S01]  /*0020*/  LDC R5, c[0x0][0x360] ;  /* 0x0000d800ff057b82 */ /* 0x000e620000000800 */
[----:B------:R-:W2:Y:S01]  /*0030*/  LDCU.64 UR6, c[0x0][0x398] ;  /* 0x00007300ff0677ac */ /* 0x000ea20008000a00 */
[----:B------:R-:W1:Y:S06]  /*0040*/  S2R R0, SR_TID.X ;  /* 0x0000000000007919 */ /* 0x000e6c0000002100 */
[----:B------:R-:W0:Y:S08]  /*0050*/  S2UR UR5, SR_CTAID.Y ;  /* 0x00000000000579c3 */ /* 0x000e300000002600 */
[----:B------:R-:W0:Y:S08]  /*0060*/  LDC R2, c[0x0][0x364] ;  /* 0x0000d900ff027b82 */ /* 0x000e300000000800 */
[----:B------:R-:W1:Y:S01]  /*0070*/  S2UR UR4, SR_CTAID.X ;  /* 0x00000000000479c3 */ /* 0x000e620000002500 */
[----:B0-----:R-:W-:-:S05]  /*0080*/  IMAD R3, R2, UR5, R3 ;  /* 0x0000000502037c24 */ /* 0x001fca000f8e0203 */
[----:B--2---:R-:W-:Y:S01]  /*0090*/  ISETP.GE.U32.AND P0, PT, R3, UR7, PT ;  /* 0x0000000703007c0c */ /* 0x004fe2000bf06070 */
[----:B-1----:R-:W-:-:S04]  /*00a0*/  IMAD R0, R5, UR4, R0 ;  /* 0x0000000405007c24 */ /* 0x002fc8000f8e0200 */
[----:B------:R-:W-:Y:S01]  /*00b0*/  IMAD R9, R3, UR6, R0 ;  /* 0x0000000603097c24 */ /* 0x000fe2000f8e0200 */
[----:B------:R-:W-:-:S13]  /*00c0*/  ISETP.GE.U32.OR P0, PT, R0, UR6, P0 ;  /* 0x0000000600007c0c */ /* 0x000fda0008706470 */
[----:B------:R-:W-:Y:S05]  /*00d0*/  @P0 EXIT ;  /* 0x000000000000094d */ /* 0x000fea0003800000 */
[----:B------:R-:W0:Y:S01]  /*00e0*/  LDC.64 R2, c[0x0][0x380] ;  /* 0x0000e000ff027b82 */ /* 0x000e220000000a00 */
[----:B------:R-:W1:Y:S07]  /*00f0*/  LDCU.64 UR4, c[0x0][0x358] ;  /* 0x00006b00ff0477ac */ /* 0x000e6e0008000a00 */
[----:B------:R-:W2:Y:S08]  /*0100*/  LDC.64 R4, c[0x0][0x388] ;  /* 0x0000e200ff047b82 */ /* 0x000eb00000000a00 */
[----:B------:R-:W3:Y:S01]  /*0110*/  LDC.64 R6, c[0x0][0x390] ;  /* 0x0000e400ff067b82 */ /* 0x000ee20000000a00 */
[----:B0-----:R-:W-:-:S06]  /*0120*/  IMAD.WIDE.U32 R2, R9, 0x4, R2 ;  /* 0x0000000409027825 */ /* 0x001fcc00078e0002 */
[----:B-1----:R-:W4:Y:S01]  /*0130*/  LDG.E R2, desc[UR4][R2.64] ;  /* 0x0000000402027981 */ /* 0x002f22000c1e1900 */
[----:B--2---:R-:W-:-:S06]  /*0140*/  IMAD.WIDE.U32 R4, R9, 0x4, R4 ;  /* 0x0000000409047825 */ /* 0x004fcc00078e0004 */
[----:B------:R-:W4:Y:S01]  /*0150*/  LDG.E R5, desc[UR4][R4.64] ;  /* 0x0000000404057981 */ /* 0x000f22000c1e1900 */
[----:B---3--:R-:W-:Y:S01]  /*0160*/  IMAD.WIDE.U32 R6, R9, 0x4, R6 ;  /* 0x0000000409067825 */ /* 0x008fe200078e0006 */
[----:B----4-:R-:W-:-:S05]  /*0170*/  IADD3 R9, PT, PT, R2, R5, RZ ;  /* 0x0000000502097210 */ /* 0x010fca0007ffe0ff */
[----:B------:R-:W-:Y:S01]  /*0180*/  STG.E desc[UR4][R6.64], R9 ;  /* 0x0000000906007986 */ /* 0x000fe2000c101904 */
[----:B------:R-:W-:Y:S05]  /*0190*/  EXIT ;  /* 0x000000000000794d */ /* 0x000fea0003800000 */
.L_x_8:
        /* <DEDUP_REMOVED lines=14> */
.L_x_12:


//--------------------- .text._Z17sumMatrixOnGPU15DPiS_S_ii --------------------------
	.section	.text._Z17sumMatrixOnGPU15DPiS_S_ii,"ax",@progbits
	.align	128
        .global         _Z17sumMatrixOnGPU15DPiS_S_ii
        .type           _Z17sumMatrixOnGPU15DPiS_S_ii,@function
        .size           _Z17sumMatrixOnGPU15DPiS_S_ii,(.L_x_13 - _Z17sumMatrixOnGPU15DPiS_S_ii)
        .other          _Z17sumMatrixOnGPU15DPiS_S_ii,@"STO_CUDA_ENTRY STV_DEFAULT"
_Z17sumMatrixOnGPU15DPiS_S_ii:
.text._Z17sumMatrixOnGPU15DPiS_S_ii:
[----:B------:R-:W-:Y:S01]  /*0000*/  LDC R1, c[0x0][0x37c] ;  /* 0x0000df00ff017b82 */ /* 0x000fe20000000800 */
[----:B------:R-:W0:Y:S07]  /*0010*/  S2R R3, SR_TID.X ;  /* 0x0000000000037919 */ /* 0x000e2e0000002100 */
[----:B------:R-:W0:Y:S08]  /*0020*/  S2UR UR4, SR_CTAID.X ;  /* 0x00000000000479c3 */ /* 0x000e300000002500 */
[----:B------:R-:W0:Y:S08]  /*0030*/  LDC R0, c[0x0][0x360] ;  /* 0x0000d800ff007b82 */ /* 0x000e300000000800 */
[----:B------:R-:W1:Y:S08]  /*0040*/  S2UR UR5, SR_CTAID.Y ;  /* 0x00000000000579c3 */ /* 0x000e700000002600 */
[----:B------:R-:W1:Y:S01]  /*0050*/  LDC.64 R4, c[0x0][0x398] ;  /* 0x0000e600ff047b82 */ /* 0x000e620000000a00 */
[----:B0-----:R-:W-:Y:S01]  /*0060*/  IMAD R3, R0, UR4, R3 ;  /* 0x0000000400037c24 */ /* 0x001fe2000f8e0203 */
[----:B-1----:R-:W-:-:S03]  /*0070*/  ISETP.LE.U32.AND P0, PT, R5, UR5, PT ;  /* 0x0000000505007c0c */ /* 0x002fc6000bf03070 */
[----:B------:R-:W-:Y:S01]  /*0080*/  IMAD R9, R4, UR5, R3 ;  /* 0x0000000504097c24 */ /* 0x000fe2000f8e0203 */
[----:B------:R-:W-:-:S13]  /*0090*/  ISETP.GE.U32.OR P0, PT, R3, R4, P0 ;  /* 0x000000040300720c */ /* 0x000fda0000706470 */
        /* <DEDUP_REMOVED lines=13> */
.L_x_9:
        /* <DEDUP_REMOVED lines=9> */
.L_x_13:


//--------------------- .nv.global.init           --------------------------
	.section	.nv.global.init,"aw",@progbits
.nv.global.init:
	.type		$str,@object
	.size		$str,(.L_0 - $str)
$str:
        /*0000*/ 	.byte	0x54, 0x68, 0x72, 0x65, 0x61, 0x64, 0x5f, 0x69, 0x64, 0x20, 0x28, 0x25, 0x32, 0x64, 0x2c, 0x20
        /*0010*/ 	.byte	0x25, 0x32, 0x64, 0x29, 0x20, 0x62, 0x6c, 0x6f, 0x63, 0x6b, 0x5f, 0x69, 0x64, 0x20, 0x28, 0x25
        /*0020*/ 	.byte	0x32, 0x64, 0x20, 0x25, 0x32, 0x64, 0x29, 0x20, 0x63, 0x6f, 0x6f, 0x72, 0x64, 0x69, 0x6e, 0x61
        /*0030*/ 	.byte	0x74, 0x65, 0x20, 0x28, 0x25, 0x32, 0x64, 0x20, 0x25, 0x32, 0x64, 0x29, 0x20, 0x67, 0x6c, 0x6f
        /*0040*/ 	.byte	0x62, 0x61, 0x6c, 0x20, 0x69, 0x6e, 0x64, 0x65, 0x78, 0x20, 0x25, 0x32, 0x64, 0x2c, 0x20, 0x76
        /*0050*/ 	.byte	0x61, 0x6c, 0x75, 0x65, 0x20, 0x25, 0x32, 0x64, 0x20, 0x44, 0x69, 0x6d, 0x53, 0x69, 0x7a, 0x65
        /*0060*/ 	.byte	0x28, 0x25, 0x32, 0x64, 0x2c, 0x25, 0x32, 0x64, 0x29, 0x0a, 0x00
.L_0:


//--------------------- .nv.shared.reserved.0     --------------------------
	.section	.nv.shared.reserved.0,"aw",@nobits
	.weak		__nv_reservedSMEM_offset_0_alias
	.size		__nv_reservedSMEM_offset_0_alias, 0, 64
	.other		__nv_reservedSMEM_offset_0_alias,@"STO_CUDA_RESERVED_SHARED STV_DEFAULT"
__nv_reservedSMEM_offset_0_alias:
	.zero		0
	.zero		64


//--------------------- .nv.constant0._Z16printThreadIndexPiii --------------------------
	.section	.nv.constant0._Z16printThreadIndexPiii,"a",@progbits
	.sectionflags	@""
	.align	4
.nv.constant0._Z16printThreadIndexPiii:
	.zero		912


//--------------------- .nv.constant0._Z16sumMatrixOnGPU1DPiS_S_ii --------------------------
	.section	.nv.constant0._Z16sumMatrixOnGPU1DPiS_S_ii,"a",@progbits
	.sectionflags	@""
	.align	4
.nv.constant0._Z16sumMatrixOnGPU1DPiS_S_ii:
	.zero		928


//--------------------- .nv.constant0._Z16sumMatrixOnGPU2DPiS_S_ii --------------------------
	.section	.nv.constant0._Z16sumMatrixOnGPU2DPiS_S_ii,"a",@progbits
	.sectionflags	@""
	.align	4
.nv.constant0._Z16sumMatrixOnGPU2DPiS_S_ii:
	.zero		928


//--------------------- .nv.constant0._Z17sumMatrixOnGPU15DPiS_S_ii --------------------------
	.section	.nv.constant0._Z17sumMatrixOnGPU15DPiS_S_ii,"a",@progbits
	.sectionflags	@""
	.align	4
.nv.constant0._Z17sumMatrixOnGPU15DPiS_S_ii:
	.zero		928


//--------------------- SYMBOLS --------------------------

	.type		.nv.reservedSmem.offset0,@object
	.size		.nv.reservedSmem.offset0,0x4
	.type		vprintf,@function
